	.target	sm_100a

	.elftype	@"ET_EXEC"


//--------------------- .note.nv.tkinfo           --------------------------
	.section	.note.nv.tkinfo,"",@"SHT_NOTE"
	.sectionflags	@"SHF_NOTE_NV_TKINFO"
	.tkinfo
        /*0018*/ 	.word	0x00000002
        /*0030*/ 	.string	""
        /*0030*/ 	.string	"ptxas"
        /*0030*/ 	.string	"Cuda compilation tools, release 13.0, V13.0.88"
        /*0030*/ 	.string	"Build cuda_13.0.r13.0/compiler.36424714_0"
        /*0030*/ 	.string	"-arch sm_100a -m 64 "



//--------------------- .note.nv.cuinfo           --------------------------
	.section	.note.nv.cuinfo,"",@"SHT_NOTE"
	.sectionflags	@"SHF_NOTE_NV_CUINFO"
        /*0018*/ 	.short	0x0002
        /*001a*/ 	.short	0x0064
        /*001c*/ 	.short	0x0082
	.zero		2


//--------------------- .nv.info                  --------------------------
	.section	.nv.info,"",@"SHT_CUDA_INFO"
	.align	4


	//----- nvinfo : EIATTR_REGCOUNT
	.align		4
        /*0000*/ 	.byte	0x04, 0x2f
        /*0002*/ 	.short	(.L_19 - .L_18)
	.align		4
.L_18:
        /*0004*/ 	.word	index@(_ZN7cutlass13device_kernelINS_4gemm6kernel13GemmUniversalIN4cute5tupleIJiiiiEEENS1_10collective13CollectiveMmaINS1_35MainloopSm100TmaUmmaWarpSpecializedILi3ELi2ELi2ENS5_IJNS4_1CILi1EEESB_SB_EEEEENS5_IJNSA_ILi128EEENSA_ILi256EEENSA_ILi64EEEEEENS_6half_tENS5_IJlSB_lEEESI_SJ_NS4_8TiledMMAINS4_8MMA_AtomIJNS4_20SM100_MMA_F16BF16_SSISI_SI_fLi128ELi256ELNS4_4UMMA5MajorE0ELSO_0ELNSN_7ScaleInE0ELSP_0EEEEEENS4_6LayoutISC_NS5_IJNSA_ILi0EEEST_ST_EEEEENS5_IJNS4_10UnderscoreESW_SW_EEEEENS4_13SM90_TMA_LOADENS4_14ComposedLayoutINS4_7SwizzleILi3ELi4ELi3EEENS4_18smem_ptr_flag_bitsILi16EEENSS_INS5_IJNSA_ILi8EEESG_EEENS5_IJSG_SB_EEEEEEEvNS4_8identityESZ_S19_vS1A_EENS_8epilogue10collective18CollectiveEpilogueINS1C_23Sm100TmaWarpSpecializedILi4ELi2ELi64ELb1ELb0EEEJSH_NS5_IJNSS_ISE_SB_EENSS_ISG_SB_EEEEESI_SJ_SI_SJ_NS1C_6fusion15FusionCallbacksIS1G_NS1K_13LinCombEltActINS1C_6thread7SigmoidESI_fSI_fLNS_15FloatRoundStyleE2EEESH_S1J_JEEENS4_5SM1004TMEM4LOAD26SM100_TMEM_LOAD_32dp32b64xESZ_S19_NS4_39AutoVectorizingCopyWithAssumedAlignmentILi128EEENS4_14SM90_TMA_STOREES19_S1X_S1X_EEEvvEEEEvNT_6ParamsE)
        /*0008*/ 	.word	0x000000ea


	//----- nvinfo : EIATTR_FRAME_SIZE
	.align		4
.L_19:
        /*000c*/ 	.byte	0x04, 0x11
        /*000e*/ 	.short	(.L_21 - .L_20)
	.align		4
.L_20:
        /*0010*/ 	.word	index@($__internal_3_$__cuda_sm20_rcp_rn_f32_slowpath)
        /*0014*/ 	.word	0x00000000


	//----- nvinfo : EIATTR_FRAME_SIZE
	.align		4
.L_21:
        /*0018*/ 	.byte	0x04, 0x11
        /*001a*/ 	.short	(.L_23 - .L_22)
	.align		4
.L_22:
        /*001c*/ 	.word	index@($__internal_2_$__cuda_sm10x_tcgen05_guardrail_trap_unallocated_columns_being_dealloced)
        /*0020*/ 	.word	0x00000000


	//----- nvinfo : EIATTR_FRAME_SIZE
	.align		4
.L_23:
        /*0024*/ 	.byte	0x04, 0x11
        /*0026*/ 	.short	(.L_25 - .L_24)
	.align		4
.L_24:
        /*0028*/ 	.word	index@($__internal_1_$__cuda_sm10x_tcgen05_guardrail_trap_phase_invalid_during_alloc)
        /*002c*/ 	.word	0x00000000


	//----- nvinfo : EIATTR_FRAME_SIZE
	.align		4
.L_25:
        /*0030*/ 	.byte	0x04, 0x11
        /*0032*/ 	.short	(.L_27 - .L_26)
	.align		4
.L_26:
        /*0034*/ 	.word	index@($__internal_0_$__cuda_sm10x_tcgen05_guardrail_trap_col_being_dealloced_not_returned_by_alloc)
        /*0038*/ 	.word	0x00000000


	//----- nvinfo : EIATTR_FRAME_SIZE
	.align		4
.L_27:
        /*003c*/ 	.byte	0x04, 0x11
        /*003e*/ 	.short	(.L_29 - .L_28)
	.align		4
.L_28:
        /*0040*/ 	.word	index@(_ZN7cutlass13device_kernelINS_4gemm6kernel13GemmUniversalIN4cute5tupleIJiiiiEEENS1_10collective13CollectiveMmaINS1_35MainloopSm100TmaUmmaWarpSpecializedILi3ELi2ELi2ENS5_IJNS4_1CILi1EEESB_SB_EEEEENS5_IJNSA_ILi128EEENSA_ILi256EEENSA_ILi64EEEEEENS_6half_tENS5_IJlSB_lEEESI_SJ_NS4_8TiledMMAINS4_8MMA_AtomIJNS4_20SM100_MMA_F16BF16_SSISI_SI_fLi128ELi256ELNS4_4UMMA5MajorE0ELSO_0ELNSN_7ScaleInE0ELSP_0EEEEEENS4_6LayoutISC_NS5_IJNSA_ILi0EEEST_ST_EEEEENS5_IJNS4_10UnderscoreESW_SW_EEEEENS4_13SM90_TMA_LOADENS4_14ComposedLayoutINS4_7SwizzleILi3ELi4ELi3EEENS4_18smem_ptr_flag_bitsILi16EEENSS_INS5_IJNSA_ILi8EEESG_EEENS5_IJSG_SB_EEEEEEEvNS4_8identityESZ_S19_vS1A_EENS_8epilogue10collective18CollectiveEpilogueINS1C_23Sm100TmaWarpSpecializedILi4ELi2ELi64ELb1ELb0EEEJSH_NS5_IJNSS_ISE_SB_EENSS_ISG_SB_EEEEESI_SJ_SI_SJ_NS1C_6fusion15FusionCallbacksIS1G_NS1K_13LinCombEltActINS1C_6thread7SigmoidESI_fSI_fLNS_15FloatRoundStyleE2EEESH_S1J_JEEENS4_5SM1004TMEM4LOAD26SM100_TMEM_LOAD_32dp32b64xESZ_S19_NS4_39AutoVectorizingCopyWithAssumedAlignmentILi128EEENS4_14SM90_TMA_STOREES19_S1X_S1X_EEEvvEEEEvNT_6ParamsE)
        /*0044*/ 	.word	0x00000000


	//----- nvinfo : EIATTR_MIN_STACK_SIZE
	.align		4
.L_29:
        /*0048*/ 	.byte	0x04, 0x12
        /*004a*/ 	.short	(.L_31 - .L_30)
	.align		4
.L_30:
        /*004c*/ 	.word	index@(_ZN7cutlass13device_kernelINS_4gemm6kernel13GemmUniversalIN4cute5tupleIJiiiiEEENS1_10collective13CollectiveMmaINS1_35MainloopSm100TmaUmmaWarpSpecializedILi3ELi2ELi2ENS5_IJNS4_1CILi1EEESB_SB_EEEEENS5_IJNSA_ILi128EEENSA_ILi256EEENSA_ILi64EEEEEENS_6half_tENS5_IJlSB_lEEESI_SJ_NS4_8TiledMMAINS4_8MMA_AtomIJNS4_20SM100_MMA_F16BF16_SSISI_SI_fLi128ELi256ELNS4_4UMMA5MajorE0ELSO_0ELNSN_7ScaleInE0ELSP_0EEEEEENS4_6LayoutISC_NS5_IJNSA_ILi0EEEST_ST_EEEEENS5_IJNS4_10UnderscoreESW_SW_EEEEENS4_13SM90_TMA_LOADENS4_14ComposedLayoutINS4_7SwizzleILi3ELi4ELi3EEENS4_18smem_ptr_flag_bitsILi16EEENSS_INS5_IJNSA_ILi8EEESG_EEENS5_IJSG_SB_EEEEEEEvNS4_8identityESZ_S19_vS1A_EENS_8epilogue10collective18CollectiveEpilogueINS1C_23Sm100TmaWarpSpecializedILi4ELi2ELi64ELb1ELb0EEEJSH_NS5_IJNSS_ISE_SB_EENSS_ISG_SB_EEEEESI_SJ_SI_SJ_NS1C_6fusion15FusionCallbacksIS1G_NS1K_13LinCombEltActINS1C_6thread7SigmoidESI_fSI_fLNS_15FloatRoundStyleE2EEESH_S1J_JEEENS4_5SM1004TMEM4LOAD26SM100_TMEM_LOAD_32dp32b64xESZ_S19_NS4_39AutoVectorizingCopyWithAssumedAlignmentILi128EEENS4_14SM90_TMA_STOREES19_S1X_S1X_EEEvvEEEEvNT_6ParamsE)
        /*0050*/ 	.word	0x00000000
.L_31:


//--------------------- .nv.compat                --------------------------
	.section	.nv.compat,"",@"SHT_CUDA_COMPAT_INFO"
	.align	4
        /*0000*/ 	.byte	0x02, 0x09, 0x01, 0x00, 0x02, 0x02, 0x02, 0x00, 0x02, 0x05, 0x05, 0x00, 0x03, 0x07, 0x01, 0x01
        /*0010*/ 	.byte	0x02, 0x03, 0x01, 0x00, 0x02, 0x06, 0x01, 0x00, 0x04, 0x0b, 0x08, 0x00, 0x09, 0x00, 0x00, 0x00
        /*0020*/ 	.byte	0x00, 0x00, 0x00, 0x00


//--------------------- .nv.info._ZN7cutlass13device_kernelINS_4gemm6kernel13GemmUniversalIN4cute5tupleIJiiiiEEENS1_10collective13CollectiveMmaINS1_35MainloopSm100TmaUmmaWarpSpecializedILi3ELi2ELi2ENS5_IJNS4_1CILi1EEESB_SB_EEEEENS5_IJNSA_ILi128EEENSA_ILi256EEENSA_ILi64EEEEEENS_6half_tENS5_IJlSB_lEEESI_SJ_NS4_8TiledMMAINS4_8MMA_AtomIJNS4_20SM100_MMA_F16BF16_SSISI_SI_fLi128ELi256ELNS4_4UMMA5MajorE0ELSO_0ELNSN_7ScaleInE0ELSP_0EEEEEENS4_6LayoutISC_NS5_IJNSA_ILi0EEEST_ST_EEEEENS5_IJNS4_10UnderscoreESW_SW_EEEEENS4_13SM90_TMA_LOADENS4_14ComposedLayoutINS4_7SwizzleILi3ELi4ELi3EEENS4_18smem_ptr_flag_bitsILi16EEENSS_INS5_IJNSA_ILi8EEESG_EEENS5_IJSG_SB_EEEEEEEvNS4_8identityESZ_S19_vS1A_EENS_8epilogue10collective18CollectiveEpilogueINS1C_23Sm100TmaWarpSpecializedILi4ELi2ELi64ELb1ELb0EEEJSH_NS5_IJNSS_ISE_SB_EENSS_ISG_SB_EEEEESI_SJ_SI_SJ_NS1C_6fusion15FusionCallbacksIS1G_NS1K_13LinCombEltActINS1C_6thread7SigmoidESI_fSI_fLNS_15FloatRoundStyleE2EEESH_S1J_JEEENS4_5SM1004TMEM4LOAD26SM100_TMEM_LOAD_32dp32b64xESZ_S19_NS4_39AutoVectorizingCopyWithAssumedAlignmentILi128EEENS4_14SM90_TMA_STOREES19_S1X_S1X_EEEvvEEEEvNT_6ParamsE --------------------------
	.section	.nv.info._ZN7cutlass13device_kernelINS_4gemm6kernel13GemmUniversalIN4cute5tupleIJiiiiEEENS1_10collective13CollectiveMmaINS1_35MainloopSm100TmaUmmaWarpSpecializedILi3ELi2ELi2ENS5_IJNS4_1CILi1EEESB_SB_EEEEENS5_IJNSA_ILi128EEENSA_ILi256EEENSA_ILi64EEEEEENS_6half_tENS5_IJlSB_lEEESI_SJ_NS4_8TiledMMAINS4_8MMA_AtomIJNS4_20SM100_MMA_F16BF16_SSISI_SI_fLi128ELi256ELNS4_4UMMA5MajorE0ELSO_0ELNSN_7ScaleInE0ELSP_0EEEEEENS4_6LayoutISC_NS5_IJNSA_ILi0EEEST_ST_EEEEENS5_IJNS4_10UnderscoreESW_SW_EEEEENS4_13SM90_TMA_LOADENS4_14ComposedLayoutINS4_7SwizzleILi3ELi4ELi3EEENS4_18smem_ptr_flag_bitsILi16EEENSS_INS5_IJNSA_ILi8EEESG_EEENS5_IJSG_SB_EEEEEEEvNS4_8identityESZ_S19_vS1A_EENS_8epilogue10collective18CollectiveEpilogueINS1C_23Sm100TmaWarpSpecializedILi4ELi2ELi64ELb1ELb0EEEJSH_NS5_IJNSS_ISE_SB_EENSS_ISG_SB_EEEEESI_SJ_SI_SJ_NS1C_6fusion15FusionCallbacksIS1G_NS1K_13LinCombEltActINS1C_6thread7SigmoidESI_fSI_fLNS_15FloatRoundStyleE2EEESH_S1J_JEEENS4_5SM1004TMEM4LOAD26SM100_TMEM_LOAD_32dp32b64xESZ_S19_NS4_39AutoVectorizingCopyWithAssumedAlignmentILi128EEENS4_14SM90_TMA_STOREES19_S1X_S1X_EEEvvEEEEvNT_6ParamsE,"",@"SHT_CUDA_INFO"
	.sectionflags	@""
	.align	4


	//----- nvinfo : EIATTR_CUDA_API_VERSION
	.align		4
        /*0000*/ 	.byte	0x04, 0x37
        /*0002*/ 	.short	(.L_33 - .L_32)
.L_32:
        /*0004*/ 	.word	0x00000082


	//----- nvinfo : EIATTR_KPARAM_INFO
	.align		4
.L_33:
        /*0008*/ 	.byte	0x04, 0x17
        /*000a*/ 	.short	(.L_35 - .L_34)
.L_34:
        /*000c*/ 	.word	0x00000000
        /*0010*/ 	.short	0x0000
        /*0012*/ 	.short	0x0000
        /*0014*/ 	.byte	0x00, 0xf0, 0x01, 0x20


	//----- nvinfo : EIATTR_AT_ENTRY_FRAGMENTS
	.align		4
.L_35:
        /*0018*/ 	.byte	0x04, 0x4f
        /*001a*/ 	.short	(.L_37 - .L_36)


	//   ....[0]....
.L_36:
        /*001c*/ 	.word	0x00000006


	//----- nvinfo : EIATTR_RESERVED_SMEM_USED
	.align		4
.L_37:
        /*0020*/ 	.byte	0x01, 0x41
	.zero		2


	//----- nvinfo : EIATTR_SPARSE_MMA_MASK
	.align		4
        /*0024*/ 	.byte	0x03, 0x50
        /*0026*/ 	.short	0x0000


	//----- nvinfo : EIATTR_TCGEN05_1CTA_USED
	.align		4
        /*0028*/ 	.byte	0x01, 0x51
	.zero		2


	//----- nvinfo : EIATTR_MAXREG_COUNT
	.align		4
        /*002c*/ 	.byte	0x03, 0x1b
        /*002e*/ 	.short	0x00ff


	//----- nvinfo : EIATTR_NUM_BARRIERS
	.align		4
        /*0030*/ 	.byte	0x02, 0x4c
        /*0032*/ 	.byte	0x07
	.zero		1


	//----- nvinfo : EIATTR_EXTERNS
	.align		4
        /*0034*/ 	.byte	0x04, 0x0f
        /*0036*/ 	.short	(.L_39 - .L_38)


	//   ....[0]....
	.align		4
.L_38:
        /*0038*/ 	.word	index@(__assertfail)


	//----- nvinfo : EIATTR_MERCURY_ISA_VERSION
	.align		4
.L_39:
        /*003c*/ 	.byte	0x03, 0x5f
        /*003e*/ 	.short	0x0101


	//----- nvinfo : EIATTR_INT_WARP_WIDE_INSTR_OFFSETS
	.align		4
        /*0040*/ 	.byte	0x04, 0x31
        /*0042*/ 	.short	(.L_41 - .L_40)


	//   ....[0]....
.L_40:
        /*0044*/ 	.word	0x00001d40


	//   ....[1]....
        /*0048*/ 	.word	0x000035e0


	//   ....[2]....
        /*004c*/ 	.word	0x00003600


	//   ....[3]....
        /*0050*/ 	.word	0x00003630


	//   ....[4]....
        /*0054*/ 	.word	0x00003f70


	//   ....[5]....
        /*0058*/ 	.word	0x00003fe0


	//   ....[6]....
        /*005c*/ 	.word	0x000040c0


	//   ....[7]....
        /*0060*/ 	.word	0x00004140


	//   ....[8]....
        /*0064*/ 	.word	0x00004250


	//   ....[9]....
        /*0068*/ 	.word	0x000042e0


	//   ....[10]....
        /*006c*/ 	.word	0x000044c0


	//   ....[11]....
        /*0070*/ 	.word	0x00004620


	//   ....[12]....
        /*0074*/ 	.word	0x00005560


	//----- nvinfo : EIATTR_COOP_GROUP_MASK_REGIDS
	.align		4
.L_41:
        /*0078*/ 	.byte	0x04, 0x29
        /*007a*/ 	.short	(.L_43 - .L_42)


	//   ....[0]....
.L_42:
        /*007c*/ 	.word	0xffffffff


	//   ....[1]....
        /*0080*/ 	.word	0xffffffff


	//   ....[2]....
        /*0084*/ 	.word	0xffffffff


	//   ....[3]....
        /*0088*/ 	.word	0xffffffff


	//   ....[4]....
        /*008c*/ 	.word	0xffffffff


	//   ....[5]....
        /*0090*/ 	.word	0xffffffff


	//   ....[6]....
        /*0094*/ 	.word	0xffffffff


	//   ....[7]....
        /*0098*/ 	.word	0xffffffff


	//   ....[8]....
        /*009c*/ 	.word	0xffffffff


	//   ....[9]....
        /*00a0*/ 	.word	0xffffffff


	//   ....[10]....
        /*00a4*/ 	.word	0xffffffff


	//   ....[11]....
        /*00a8*/ 	.word	0xffffffff


	//   ....[12]....
        /*00ac*/ 	.word	0xffffffff


	//----- nvinfo : EIATTR_COOP_GROUP_INSTR_OFFSETS
	.align		4
.L_43:
        /*00b0*/ 	.byte	0x04, 0x28
        /*00b2*/ 	.short	(.L_45 - .L_44)


	//   ....[0]....
.L_44:
        /*00b4*/ 	.word	0x00000090


	//   ....[1]....
        /*00b8*/ 	.word	0x000004a0


	//   ....[2]....
        /*00bc*/ 	.word	0x000005f0


	//   ....[3]....
        /*00c0*/ 	.word	0x00000790


	//   ....[4]....
        /*00c4*/ 	.word	0x00000890


	//   ....[5]....
        /*00c8*/ 	.word	0x00000a00


	//   ....[6]....
        /*00cc*/ 	.word	0x00000b60


	//   ....[7]....
        /*00d0*/ 	.word	0x00001c20


	//   ....[8]....
        /*00d4*/ 	.word	0x00002970


	//   ....[9]....
        /*00d8*/ 	.word	0x00002b80


	//   ....[10]....
        /*00dc*/ 	.word	0x00002bb0


	//   ....[11]....
        /*00e0*/ 	.word	0x000034c0


	//   ....[12]....
        /*00e4*/ 	.word	0x000036f0


	//----- nvinfo : EIATTR_VRC_CTA_INIT_COUNT
	.align		4
.L_45:
        /*00e8*/ 	.byte	0x02, 0x4a
        /*00ea*/ 	.byte	0x80
	.zero		1


	//----- nvinfo : EIATTR_SYSCALL_OFFSETS
	.align		4
        /*00ec*/ 	.byte	0x04, 0x46
        /*00ee*/ 	.short	(.L_47 - .L_46)


	//   ....[0]....
.L_46:
        /*00f0*/ 	.word	0x00005040


	//   ....[1]....
        /*00f4*/ 	.word	0x00005130


	//   ....[2]....
        /*00f8*/ 	.word	0x00005bc0


	//----- nvinfo : EIATTR_MBARRIER_INSTR_OFFSETS
	.align		4
.L_47:
        /*00fc*/ 	.byte	0x04, 0x39
        /*00fe*/ 	.short	(.L_49 - .L_48)


	//   ....[0]....
.L_48:
        /*0100*/ 	.word	0x00000580
        /*0104*/ 	.word	0x000000ff
        /*0108*/ 	.word	0x00000000
        /*010c*/ 	.short	0x0100
        /*010e*/ 	.byte	0x05
	.zero		1


	//   ....[1]....
        /*0110*/ 	.word	0x00000590
        /*0114*/ 	.word	0x000000ff
        /*0118*/ 	.word	0x00000018
        /*011c*/ 	.short	0x0100
        /*011e*/ 	.byte	0x05
	.zero		1


	//   ....[2]....
        /*0120*/ 	.word	0x000005a0
        /*0124*/ 	.word	0x000000ff
        /*0128*/ 	.word	0x00000008
        /*012c*/ 	.short	0x0100
        /*012e*/ 	.byte	0x05
	.zero		1


	//   ....[3]....
        /*0130*/ 	.word	0x000005b0
        /*0134*/ 	.word	0x000000ff
        /*0138*/ 	.word	0x00000020
        /*013c*/ 	.short	0x0100
        /*013e*/ 	.byte	0x05
	.zero		1


	//   ....[4]....
        /*0140*/ 	.word	0x000005c0
        /*0144*/ 	.word	0x000000ff
        /*0148*/ 	.word	0x00000010
        /*014c*/ 	.short	0x0100
        /*014e*/ 	.byte	0x05
	.zero		1


	//   ....[5]....
        /*0150*/ 	.word	0x000005d0
        /*0154*/ 	.word	0x000000ff
        /*0158*/ 	.word	0x00000028
        /*015c*/ 	.short	0x0100
        /*015e*/ 	.byte	0x05
	.zero		1


	//   ....[6]....
        /*0160*/ 	.word	0x00000700
        /*0164*/ 	.word	0x000000ff
        /*0168*/ 	.word	0x00000030
        /*016c*/ 	.short	0x0100
        /*016e*/ 	.byte	0x07
	.zero		1


	//   ....[7]....
        /*0170*/ 	.word	0x00000710
        /*0174*/ 	.word	0x000000ff
        /*0178*/ 	.word	0x00000050
        /*017c*/ 	.short	0x0100
        /*017e*/ 	.byte	0x07
	.zero		1


	//   ....[8]....
        /*0180*/ 	.word	0x00000720
        /*0184*/ 	.word	0x000000ff
        /*0188*/ 	.word	0x00000038
        /*018c*/ 	.short	0x0100
        /*018e*/ 	.byte	0x07
	.zero		1


	//   ....[9]....
        /*0190*/ 	.word	0x00000730
        /*0194*/ 	.word	0x000000ff
        /*0198*/ 	.word	0x00000058
        /*019c*/ 	.short	0x0100
        /*019e*/ 	.byte	0x07
	.zero		1


	//   ....[10]....
        /*01a0*/ 	.word	0x00000740
        /*01a4*/ 	.word	0x000000ff
        /*01a8*/ 	.word	0x00000040
        /*01ac*/ 	.short	0x0100
        /*01ae*/ 	.byte	0x07
	.zero		1


	//   ....[11]....
        /*01b0*/ 	.word	0x00000750
        /*01b4*/ 	.word	0x000000ff
        /*01b8*/ 	.word	0x00000060
        /*01bc*/ 	.short	0x0100
        /*01be*/ 	.byte	0x07
	.zero		1


	//   ....[12]....
        /*01c0*/ 	.word	0x00000760
        /*01c4*/ 	.word	0x000000ff
        /*01c8*/ 	.word	0x00000048
        /*01cc*/ 	.short	0x0100
        /*01ce*/ 	.byte	0x07
	.zero		1


	//   ....[13]....
        /*01d0*/ 	.word	0x00000770
        /*01d4*/ 	.word	0x000000ff
        /*01d8*/ 	.word	0x00000068
        /*01dc*/ 	.short	0x0100
        /*01de*/ 	.byte	0x07
	.zero		1


	//   ....[14]....
        /*01e0*/ 	.word	0x00000860
        /*01e4*/ 	.word	0x000000ff
        /*01e8*/ 	.word	0x00000070
        /*01ec*/ 	.short	0x0100
        /*01ee*/ 	.byte	0x05
	.zero		1


	//   ....[15]....
        /*01f0*/ 	.word	0x00000870
        /*01f4*/ 	.word	0x000000ff
        /*01f8*/ 	.word	0x00000078
        /*01fc*/ 	.short	0x0100
        /*01fe*/ 	.byte	0x05
	.zero		1


	//   ....[16]....
        /*0200*/ 	.word	0x000009b0
        /*0204*/ 	.word	0x000000ff
        /*0208*/ 	.word	0x00000080
        /*020c*/ 	.short	0x0100
        /*020e*/ 	.byte	0x05
	.zero		1


	//   ....[17]....
        /*0210*/ 	.word	0x000009c0
        /*0214*/ 	.word	0x000000ff
        /*0218*/ 	.word	0x00000090
        /*021c*/ 	.short	0x0100
        /*021e*/ 	.byte	0x05
	.zero		1


	//   ....[18]....
        /*0220*/ 	.word	0x000009d0
        /*0224*/ 	.word	0x000000ff
        /*0228*/ 	.word	0x00000088
        /*022c*/ 	.short	0x0100
        /*022e*/ 	.byte	0x05
	.zero		1


	//   ....[19]....
        /*0230*/ 	.word	0x000009e0
        /*0234*/ 	.word	0x000000ff
        /*0238*/ 	.word	0x00000098
        /*023c*/ 	.short	0x0100
        /*023e*/ 	.byte	0x05
	.zero		1


	//   ....[20]....
        /*0240*/ 	.word	0x00000b10
        /*0244*/ 	.word	0x000000ff
        /*0248*/ 	.word	0x000000a0
        /*024c*/ 	.short	0x0100
        /*024e*/ 	.byte	0x07
	.zero		1


	//   ....[21]....
        /*0250*/ 	.word	0x00000b20
        /*0254*/ 	.word	0x000000ff
        /*0258*/ 	.word	0x000000b0
        /*025c*/ 	.short	0x0100
        /*025e*/ 	.byte	0x07
	.zero		1


	//   ....[22]....
        /*0260*/ 	.word	0x00000b30
        /*0264*/ 	.word	0x000000ff
        /*0268*/ 	.word	0x000000a8
        /*026c*/ 	.short	0x0100
        /*026e*/ 	.byte	0x07
	.zero		1


	//   ....[23]....
        /*0270*/ 	.word	0x00000b40
        /*0274*/ 	.word	0x000000ff
        /*0278*/ 	.word	0x000000b8
        /*027c*/ 	.short	0x0100
        /*027e*/ 	.byte	0x07
	.zero		1


	//   ....[24]....
        /*0280*/ 	.word	0x00000c30
        /*0284*/ 	.word	0x000000ff
        /*0288*/ 	.word	0x000000c0
        /*028c*/ 	.short	0x0100
        /*028e*/ 	.byte	0x05
	.zero		1


	//   ....[25]....
        /*0290*/ 	.word	0x00000c40
        /*0294*/ 	.word	0x000000ff
        /*0298*/ 	.word	0x000000d0
        /*029c*/ 	.short	0x0100
        /*029e*/ 	.byte	0x05
	.zero		1


	//   ....[26]....
        /*02a0*/ 	.word	0x00000c50
        /*02a4*/ 	.word	0x000000ff
        /*02a8*/ 	.word	0x000000c8
        /*02ac*/ 	.short	0x0100
        /*02ae*/ 	.byte	0x05
	.zero		1


	//   ....[27]....
        /*02b0*/ 	.word	0x00000c60
        /*02b4*/ 	.word	0x000000ff
        /*02b8*/ 	.word	0x000000d8
        /*02bc*/ 	.short	0x0100
        /*02be*/ 	.byte	0x05
	.zero		1


	//   ....[28]....
        /*02c0*/ 	.word	0x00001510
        /*02c4*/ 	.word	0x00000003
        /*02c8*/ 	.word	0x000000d0
        /*02cc*/ 	.short	0x010a
        /*02ce*/ 	.byte	0xff
	.zero		1


	//   ....[29]....
        /*02d0*/ 	.word	0x00001540
        /*02d4*/ 	.word	0x00000003
        /*02d8*/ 	.word	0x000000c0
        /*02dc*/ 	.short	0x0101
        /*02de*/ 	.byte	0xff
	.zero		1


	//   ....[30]....
        /*02e0*/ 	.word	0x00001610
        /*02e4*/ 	.word	0x000000ff
        /*02e8*/ 	.word	0x00000018
        /*02ec*/ 	.short	0x010a
        /*02ee*/ 	.byte	0x08
	.zero		1


	//   ....[31]....
        /*02f0*/ 	.word	0x000016b0
        /*02f4*/ 	.word	0x000000ff
        /*02f8*/ 	.word	0x00000018
        /*02fc*/ 	.short	0x010a
        /*02fe*/ 	.byte	0x21
	.zero		1


	//   ....[32]....
        /*0300*/ 	.word	0x00001800
        /*0304*/ 	.word	0x000000ff
        /*0308*/ 	.word	0x00000018
        /*030c*/ 	.short	0x010a
        /*030e*/ 	.byte	0x08
	.zero		1


	//   ....[33]....
        /*0310*/ 	.word	0x00001930
        /*0314*/ 	.word	0x000000ff
        /*0318*/ 	.word	0x00000078
        /*031c*/ 	.short	0x0101
        /*031e*/ 	.byte	0x04
	.zero		1


	//   ....[34]....
        /*0320*/ 	.word	0x00001940
        /*0324*/ 	.word	0x000000ff
        /*0328*/ 	.word	0x00000018
        /*032c*/ 	.short	0x010a
        /*032e*/ 	.byte	0x08
	.zero		1


	//   ....[35]....
        /*0330*/ 	.word	0x000019c0
        /*0334*/ 	.word	0x000000ff
        /*0338*/ 	.word	0x00000018
        /*033c*/ 	.short	0x010a
        /*033e*/ 	.byte	0x11
	.zero		1


	//   ....[36]....
        /*0340*/ 	.word	0x00001b10
        /*0344*/ 	.word	0x000000ff
        /*0348*/ 	.word	0x00000018
        /*034c*/ 	.short	0x010a
        /*034e*/ 	.byte	0x08
	.zero		1


	//   ....[37]....
        /*0350*/ 	.word	0x00001c50
        /*0354*/ 	.word	0x00000002
        /*0358*/ 	.word	0x00000080
        /*035c*/ 	.short	0x010a
        /*035e*/ 	.byte	0xff
	.zero		1


	//   ....[38]....
        /*0360*/ 	.word	0x00001d10
        /*0364*/ 	.word	0x00000002
        /*0368*/ 	.word	0x00000000
        /*036c*/ 	.short	0x0101
        /*036e*/ 	.byte	0xff
	.zero		1


	//   ....[39]....
        /*0370*/ 	.word	0x00002270
        /*0374*/ 	.word	0x000000ff
        /*0378*/ 	.word	0x00000000
        /*037c*/ 	.short	0x010a
        /*037e*/ 	.byte	0x05
	.zero		1


	//   ....[40]....
        /*0380*/ 	.word	0x00002300
        /*0384*/ 	.word	0x000000ff
        /*0388*/ 	.word	0x00000000
        /*038c*/ 	.short	0x010a
        /*038e*/ 	.byte	0x05
	.zero		1


	//   ....[41]....
        /*0390*/ 	.word	0x000023a0
        /*0394*/ 	.word	0x00000000
        /*0398*/ 	.word	0x00000000
        /*039c*/ 	.short	0x010a
        /*039e*/ 	.byte	0xff
	.zero		1


	//   ....[42]....
        /*03a0*/ 	.word	0x000024c0
        /*03a4*/ 	.word	0x00000000
        /*03a8*/ 	.word	0x000000c0
        /*03ac*/ 	.short	0x010a
        /*03ae*/ 	.byte	0xff
	.zero		1


	//   ....[43]....
        /*03b0*/ 	.word	0x00002520
        /*03b4*/ 	.word	0x00000004
        /*03b8*/ 	.word	0x00000000
        /*03bc*/ 	.short	0x0101
        /*03be*/ 	.byte	0xff
	.zero		1


	//   ....[44]....
        /*03c0*/ 	.word	0x00002540
        /*03c4*/ 	.word	0x000000ff
        /*03c8*/ 	.word	0x00000090
        /*03cc*/ 	.short	0x010a
        /*03ce*/ 	.byte	0x05
	.zero		1


	//   ....[45]....
        /*03d0*/ 	.word	0x00002660
        /*03d4*/ 	.word	0x00000000
        /*03d8*/ 	.word	0x00000080
        /*03dc*/ 	.short	0x010a
        /*03de*/ 	.byte	0xff
	.zero		1


	//   ....[46]....
        /*03e0*/ 	.word	0x00002770
        /*03e4*/ 	.word	0x00000000
        /*03e8*/ 	.word	0x00000000
        /*03ec*/ 	.short	0x0101
        /*03ee*/ 	.byte	0xff
	.zero		1


	//   ....[47]....
        /*03f0*/ 	.word	0x00002800
        /*03f4*/ 	.word	0x000000ff
        /*03f8*/ 	.word	0x00000090
        /*03fc*/ 	.short	0x0106
        /*03fe*/ 	.byte	0x05
	.zero		1


	//   ....[48]....
        /*0400*/ 	.word	0x00002820
        /*0404*/ 	.word	0x000000ff
        /*0408*/ 	.word	0x00000090
        /*040c*/ 	.short	0x010a
        /*040e*/ 	.byte	0x05
	.zero		1


	//   ....[49]....
        /*0410*/ 	.word	0x000028b0
        /*0414*/ 	.word	0x000000ff
        /*0418*/ 	.word	0x00000090
        /*041c*/ 	.short	0x0106
        /*041e*/ 	.byte	0x04
	.zero		1


	//   ....[50]....
        /*0420*/ 	.word	0x000028f0
        /*0424*/ 	.word	0x00000000
        /*0428*/ 	.word	0x00000090
        /*042c*/ 	.short	0x010a
        /*042e*/ 	.byte	0xff
	.zero		1


	//   ....[51]....
        /*0430*/ 	.word	0x00002e30
        /*0434*/ 	.word	0x00000000
        /*0438*/ 	.word	0x00000080
        /*043c*/ 	.short	0x010a
        /*043e*/ 	.byte	0xff
	.zero		1


	//   ....[52]....
        /*0440*/ 	.word	0x00002f40
        /*0444*/ 	.word	0x00000003
        /*0448*/ 	.word	0x00000000
        /*044c*/ 	.short	0x0101
        /*044e*/ 	.byte	0xff
	.zero		1


	//   ....[53]....
        /*0450*/ 	.word	0x00002f50
        /*0454*/ 	.word	0x000000ff
        /*0458*/ 	.word	0x00000000
        /*045c*/ 	.short	0x010a
        /*045e*/ 	.byte	0x06
	.zero		1


	//   ....[54]....
        /*0460*/ 	.word	0x00002f70
        /*0464*/ 	.word	0x000000ff
        /*0468*/ 	.word	0x000000b0
        /*046c*/ 	.short	0x010a
        /*046e*/ 	.byte	0x07
	.zero		1


	//   ....[55]....
        /*0470*/ 	.word	0x00003040
        /*0474*/ 	.word	0x000000ff
        /*0478*/ 	.word	0x00000000
        /*047c*/ 	.short	0x010a
        /*047e*/ 	.byte	0x06
	.zero		1


	//   ....[56]....
        /*0480*/ 	.word	0x00003170
        /*0484*/ 	.word	0x000000ff
        /*0488*/ 	.word	0x00000000
        /*048c*/ 	.short	0x010a
        /*048e*/ 	.byte	0x1a
	.zero		1


	//   ....[57]....
        /*0490*/ 	.word	0x00003410
        /*0494*/ 	.word	0x000000ff
        /*0498*/ 	.word	0x00000000
        /*049c*/ 	.short	0x010a
        /*049e*/ 	.byte	0x06
	.zero		1


	//   ....[58]....
        /*04a0*/ 	.word	0x000034a0
        /*04a4*/ 	.word	0x000000ff
        /*04a8*/ 	.word	0x00000000
        /*04ac*/ 	.short	0x010a
        /*04ae*/ 	.byte	0x07
	.zero		1


	//   ....[59]....
        /*04b0*/ 	.word	0x00003920
        /*04b4*/ 	.word	0x00000000
        /*04b8*/ 	.word	0x00000080
        /*04bc*/ 	.short	0x010a
        /*04be*/ 	.byte	0xff
	.zero		1


	//   ....[60]....
        /*04c0*/ 	.word	0x000039e0
        /*04c4*/ 	.word	0x00000000
        /*04c8*/ 	.word	0x00000000
        /*04cc*/ 	.short	0x0101
        /*04ce*/ 	.byte	0xff
	.zero		1


	//   ....[61]....
        /*04d0*/ 	.word	0x00003d00
        /*04d4*/ 	.word	0x000000ff
        /*04d8*/ 	.word	0x00000078
        /*04dc*/ 	.short	0x010a
        /*04de*/ 	.byte	0x07
	.zero		1


	//   ....[62]....
        /*04e0*/ 	.word	0x00003ef0
        /*04e4*/ 	.word	0x000000ff
        /*04e8*/ 	.word	0x00000050
        /*04ec*/ 	.short	0x010a
        /*04ee*/ 	.byte	0x07
	.zero		1


	//   ....[63]....
        /*04f0*/ 	.word	0x00004060
        /*04f4*/ 	.word	0x000000ff
        /*04f8*/ 	.word	0x00000030
        /*04fc*/ 	.short	0x010b
        /*04fe*/ 	.byte	0x07
	.zero		1


	//   ....[64]....
        /*0500*/ 	.word	0x00004070
        /*0504*/ 	.word	0x000000ff
        /*0508*/ 	.word	0x00000000
        /*050c*/ 	.short	0x0101
        /*050e*/ 	.byte	0x08
	.zero		1


	//   ....[65]....
        /*0510*/ 	.word	0x00004090
        /*0514*/ 	.word	0x000000ff
        /*0518*/ 	.word	0x00000058
        /*051c*/ 	.short	0x010a
        /*051e*/ 	.byte	0x07
	.zero		1


	//   ....[66]....
        /*0520*/ 	.word	0x000041f0
        /*0524*/ 	.word	0x000000ff
        /*0528*/ 	.word	0x00000038
        /*052c*/ 	.short	0x010b
        /*052e*/ 	.byte	0x07
	.zero		1


	//   ....[67]....
        /*0530*/ 	.word	0x00004200
        /*0534*/ 	.word	0x000000ff
        /*0538*/ 	.word	0x00000000
        /*053c*/ 	.short	0x0101
        /*053e*/ 	.byte	0x08
	.zero		1


	//   ....[68]....
        /*0540*/ 	.word	0x00004210
        /*0544*/ 	.word	0x000000ff
        /*0548*/ 	.word	0x00000060
        /*054c*/ 	.short	0x010a
        /*054e*/ 	.byte	0x07
	.zero		1


	//   ....[69]....
        /*0550*/ 	.word	0x000043b0
        /*0554*/ 	.word	0x000000ff
        /*0558*/ 	.word	0x00000040
        /*055c*/ 	.short	0x010b
        /*055e*/ 	.byte	0x07
	.zero		1


	//   ....[70]....
        /*0560*/ 	.word	0x00004420
        /*0564*/ 	.word	0x000000ff
        /*0568*/ 	.word	0x00000000
        /*056c*/ 	.short	0x0101
        /*056e*/ 	.byte	0x08
	.zero		1


	//   ....[71]....
        /*0570*/ 	.word	0x00004450
        /*0574*/ 	.word	0x000000ff
        /*0578*/ 	.word	0x00000068
        /*057c*/ 	.short	0x010a
        /*057e*/ 	.byte	0x07
	.zero		1


	//   ....[72]....
        /*0580*/ 	.word	0x00004660
        /*0584*/ 	.word	0x000000ff
        /*0588*/ 	.word	0x00000048
        /*058c*/ 	.short	0x010b
        /*058e*/ 	.byte	0x07
	.zero		1


	//   ....[73]....
        /*0590*/ 	.word	0x00004680
        /*0594*/ 	.word	0x000000ff
        /*0598*/ 	.word	0x00000000
        /*059c*/ 	.short	0x0101
        /*059e*/ 	.byte	0x0d
	.zero		1


	//   ....[74]....
        /*05a0*/ 	.word	0x000046b0
        /*05a4*/ 	.word	0x000000ff
        /*05a8*/ 	.word	0x00000050
        /*05ac*/ 	.short	0x010a
        /*05ae*/ 	.byte	0x07
	.zero		1


	//   ....[75]....
        /*05b0*/ 	.word	0x000046d0
        /*05b4*/ 	.word	0x000000ff
        /*05b8*/ 	.word	0x00000058
        /*05bc*/ 	.short	0x010a
        /*05be*/ 	.byte	0x07
	.zero		1


	//   ....[76]....
        /*05c0*/ 	.word	0x000046f0
        /*05c4*/ 	.word	0x000000ff
        /*05c8*/ 	.word	0x00000060
        /*05cc*/ 	.short	0x010a
        /*05ce*/ 	.byte	0x07
	.zero		1


	//   ....[77]....
        /*05d0*/ 	.word	0x00004730
        /*05d4*/ 	.word	0x00000000
        /*05d8*/ 	.word	0x00000068
        /*05dc*/ 	.short	0x010a
        /*05de*/ 	.byte	0xff
	.zero		1


	//   ....[78]....
        /*05e0*/ 	.word	0x000049e0
        /*05e4*/ 	.word	0x00000000
        /*05e8*/ 	.word	0x00000080
        /*05ec*/ 	.short	0x010a
        /*05ee*/ 	.byte	0xff
	.zero		1


	//   ....[79]....
        /*05f0*/ 	.word	0x00004aa0
        /*05f4*/ 	.word	0x00000000
        /*05f8*/ 	.word	0x00000000
        /*05fc*/ 	.short	0x0101
        /*05fe*/ 	.byte	0xff
	.zero		1


	//   ....[80]....
        /*0600*/ 	.word	0x00005640
        /*0604*/ 	.word	0x000000ff
        /*0608*/ 	.word	0x00000030
        /*060c*/ 	.short	0x010a
        /*060e*/ 	.byte	0x04
	.zero		1


	//   ....[81]....
        /*0610*/ 	.word	0x00005680
        /*0614*/ 	.word	0x00000005
        /*0618*/ 	.word	0x000000a0
        /*061c*/ 	.short	0x010a
        /*061e*/ 	.byte	0xff
	.zero		1


	//   ....[82]....
        /*0620*/ 	.word	0x00005880
        /*0624*/ 	.word	0x00000003
        /*0628*/ 	.word	0x00000030
        /*062c*/ 	.short	0x010a
        /*062e*/ 	.byte	0xff
	.zero		1


	//   ....[83]....
        /*0630*/ 	.word	0x00005a90
        /*0634*/ 	.word	0x0000007c
        /*0638*/ 	.word	0x000000a0
        /*063c*/ 	.short	0x010a
        /*063e*/ 	.byte	0xff
	.zero		1


	//   ....[84]....
        /*0640*/ 	.word	0x00005d00
        /*0644*/ 	.word	0x0000007c
        /*0648*/ 	.word	0x00000000
        /*064c*/ 	.short	0x0101
        /*064e*/ 	.byte	0xff
	.zero		1


	//   ....[85]....
        /*0650*/ 	.word	0x0000cf50
        /*0654*/ 	.word	0x00000000
        /*0658*/ 	.word	0x00000000
        /*065c*/ 	.short	0x0101
        /*065e*/ 	.byte	0xff
	.zero		1


	//   ....[86]....
        /*0660*/ 	.word	0x0000cfd0
        /*0664*/ 	.word	0x00000003
        /*0668*/ 	.word	0x00000030
        /*066c*/ 	.short	0x010a
        /*066e*/ 	.byte	0xff
	.zero		1


	//   ....[87]....
        /*0670*/ 	.word	0x0000d230
        /*0674*/ 	.word	0x00000000
        /*0678*/ 	.word	0x00000000
        /*067c*/ 	.short	0x0101
        /*067e*/ 	.byte	0xff
	.zero		1


	//   ....[88]....
        /*0680*/ 	.word	0x0000d250
        /*0684*/ 	.word	0x00000003
        /*0688*/ 	.word	0x000000d0
        /*068c*/ 	.short	0x010a
        /*068e*/ 	.byte	0xff
	.zero		1


	//   ....[89]....
        /*0690*/ 	.word	0x0000d2b0
        /*0694*/ 	.word	0x00000002
        /*0698*/ 	.word	0x00000018
        /*069c*/ 	.short	0x010a
        /*069e*/ 	.byte	0xff
	.zero		1


	//   ....[90]....
        /*06a0*/ 	.word	0x0000d310
        /*06a4*/ 	.word	0x00000002
        /*06a8*/ 	.word	0x00000018
        /*06ac*/ 	.short	0x010a
        /*06ae*/ 	.byte	0xff
	.zero		1


	//   ....[91]....
        /*06b0*/ 	.word	0x0000d360
        /*06b4*/ 	.word	0x00000002
        /*06b8*/ 	.word	0x00000080
        /*06bc*/ 	.short	0x010a
        /*06be*/ 	.byte	0xff
	.zero		1


	//   ....[92]....
        /*06c0*/ 	.word	0x0000d3c0
        /*06c4*/ 	.word	0x00000000
        /*06c8*/ 	.word	0x00000000
        /*06cc*/ 	.short	0x010a
        /*06ce*/ 	.byte	0xff
	.zero		1


	//   ....[93]....
        /*06d0*/ 	.word	0x0000d420
        /*06d4*/ 	.word	0x00000000
        /*06d8*/ 	.word	0x00000000
        /*06dc*/ 	.short	0x010a
        /*06de*/ 	.byte	0xff
	.zero		1


	//   ....[94]....
        /*06e0*/ 	.word	0x0000d470
        /*06e4*/ 	.word	0x00000000
        /*06e8*/ 	.word	0x000000c0
        /*06ec*/ 	.short	0x010a
        /*06ee*/ 	.byte	0xff
	.zero		1


	//   ....[95]....
        /*06f0*/ 	.word	0x0000d4d0
        /*06f4*/ 	.word	0x00000000
        /*06f8*/ 	.word	0x00000090
        /*06fc*/ 	.short	0x010a
        /*06fe*/ 	.byte	0xff
	.zero		1


	//   ....[96]....
        /*0700*/ 	.word	0x0000d520
        /*0704*/ 	.word	0x00000000
        /*0708*/ 	.word	0x00000080
        /*070c*/ 	.short	0x010a
        /*070e*/ 	.byte	0xff
	.zero		1


	//   ....[97]....
        /*0710*/ 	.word	0x0000d580
        /*0714*/ 	.word	0x00000000
        /*0718*/ 	.word	0x00000090
        /*071c*/ 	.short	0x010a
        /*071e*/ 	.byte	0xff
	.zero		1


	//   ....[98]....
        /*0720*/ 	.word	0x0000d5d0
        /*0724*/ 	.word	0x00000000
        /*0728*/ 	.word	0x00000080
        /*072c*/ 	.short	0x010a
        /*072e*/ 	.byte	0xff
	.zero		1


	//   ....[99]....
        /*0730*/ 	.word	0x0000d630
        /*0734*/ 	.word	0x00000003
        /*0738*/ 	.word	0x000000b0
        /*073c*/ 	.short	0x010a
        /*073e*/ 	.byte	0xff
	.zero		1


	//   ....[100]....
        /*0740*/ 	.word	0x0000d690
        /*0744*/ 	.word	0x00000000
        /*0748*/ 	.word	0x00000000
        /*074c*/ 	.short	0x010a
        /*074e*/ 	.byte	0xff
	.zero		1


	//   ....[101]....
        /*0750*/ 	.word	0x0000d6f0
        /*0754*/ 	.word	0x00000000
        /*0758*/ 	.word	0x00000000
        /*075c*/ 	.short	0x010a
        /*075e*/ 	.byte	0xff
	.zero		1


	//   ....[102]....
        /*0760*/ 	.word	0x0000d750
        /*0764*/ 	.word	0x00000000
        /*0768*/ 	.word	0x00000000
        /*076c*/ 	.short	0x010a
        /*076e*/ 	.byte	0xff
	.zero		1


	//   ....[103]....
        /*0770*/ 	.word	0x0000d7a0
        /*0774*/ 	.word	0x00000000
        /*0778*/ 	.word	0x00000080
        /*077c*/ 	.short	0x010a
        /*077e*/ 	.byte	0xff
	.zero		1


	//   ....[104]....
        /*0780*/ 	.word	0x0000d800
        /*0784*/ 	.word	0x00000000
        /*0788*/ 	.word	0x00000078
        /*078c*/ 	.short	0x010a
        /*078e*/ 	.byte	0xff
	.zero		1


	//   ....[105]....
        /*0790*/ 	.word	0x0000d860
        /*0794*/ 	.word	0x00000003
        /*0798*/ 	.word	0x00000050
        /*079c*/ 	.short	0x010a
        /*079e*/ 	.byte	0xff
	.zero		1


	//   ....[106]....
        /*07a0*/ 	.word	0x0000d8c0
        /*07a4*/ 	.word	0x00000003
        /*07a8*/ 	.word	0x00000058
        /*07ac*/ 	.short	0x010a
        /*07ae*/ 	.byte	0xff
	.zero		1


	//   ....[107]....
        /*07b0*/ 	.word	0x0000d920
        /*07b4*/ 	.word	0x00000003
        /*07b8*/ 	.word	0x00000060
        /*07bc*/ 	.short	0x010a
        /*07be*/ 	.byte	0xff
	.zero		1


	//   ....[108]....
        /*07c0*/ 	.word	0x0000d980
        /*07c4*/ 	.word	0x00000003
        /*07c8*/ 	.word	0x00000068
        /*07cc*/ 	.short	0x010a
        /*07ce*/ 	.byte	0xff
	.zero		1


	//   ....[109]....
        /*07d0*/ 	.word	0x0000d9e0
        /*07d4*/ 	.word	0x00000000
        /*07d8*/ 	.word	0x00000050
        /*07dc*/ 	.short	0x010a
        /*07de*/ 	.byte	0xff
	.zero		1


	//   ....[110]....
        /*07e0*/ 	.word	0x0000da40
        /*07e4*/ 	.word	0x00000000
        /*07e8*/ 	.word	0x00000058
        /*07ec*/ 	.short	0x010a
        /*07ee*/ 	.byte	0xff
	.zero		1


	//   ....[111]....
        /*07f0*/ 	.word	0x0000daa0
        /*07f4*/ 	.word	0x00000000
        /*07f8*/ 	.word	0x00000060
        /*07fc*/ 	.short	0x010a
        /*07fe*/ 	.byte	0xff
	.zero		1


	//   ....[112]....
        /*0800*/ 	.word	0x0000daf0
        /*0804*/ 	.word	0x00000000
        /*0808*/ 	.word	0x00000080
        /*080c*/ 	.short	0x010a
        /*080e*/ 	.byte	0xff
	.zero		1


	//   ....[113]....
        /*0810*/ 	.word	0x0000db40
        /*0814*/ 	.word	0x00000003
        /*0818*/ 	.word	0x00000030
        /*081c*/ 	.short	0x010a
        /*081e*/ 	.byte	0xff
	.zero		1


	//   ....[114]....
        /*0820*/ 	.word	0x0000db90
        /*0824*/ 	.word	0x0000007c
        /*0828*/ 	.word	0x000000a0
        /*082c*/ 	.short	0x010a
        /*082e*/ 	.byte	0xff
	.zero		1


	//----- nvinfo : EIATTR_NUM_MBARRIERS
	.align		4
.L_49:
        /*0830*/ 	.byte	0x03, 0x38
        /*0832*/ 	.short	0x001c


	//----- nvinfo : EIATTR_EXIT_INSTR_OFFSETS
	.align		4
        /*0834*/ 	.byte	0x04, 0x1c
        /*0836*/ 	.short	(.L_51 - .L_50)


	//   ....[0]....
.L_50:
        /*0838*/ 	.word	0x000023d0


	//   ....[1]....
        /*083c*/ 	.word	0x000028c0


	//   ....[2]....
        /*0840*/ 	.word	0x00002920


	//   ....[3]....
        /*0844*/ 	.word	0x00003700


	//   ....[4]....
        /*0848*/ 	.word	0x00004760


	//   ....[5]....
        /*084c*/ 	.word	0x000047a0


	//   ....[6]....
        /*0850*/ 	.word	0x0000d110


	//   ....[7]....
        /*0854*/ 	.word	0x0000d190


	//   ....[8]....
        /*0858*/ 	.word	0x0000d1c0


	//   ....[9]....
        /*085c*/ 	.word	0x0000d240


	//----- nvinfo : EIATTR_MAX_THREADS
	.align		4
.L_51:
        /*0860*/ 	.byte	0x04, 0x05
        /*0862*/ 	.short	(.L_53 - .L_52)
.L_52:
        /*0864*/ 	.word	0x00000100
        /*0868*/ 	.word	0x00000001
        /*086c*/ 	.word	0x00000001


	//----- nvinfo : EIATTR_CRS_STACK_SIZE
	.align		4
.L_53:
        /*0870*/ 	.byte	0x04, 0x1e
        /*0872*/ 	.short	(.L_55 - .L_54)
.L_54:
        /*0874*/ 	.word	0x00000000


	//----- nvinfo : EIATTR_CBANK_PARAM_SIZE
	.align		4
.L_55:
        /*0878*/ 	.byte	0x03, 0x19
        /*087a*/ 	.short	0x0800


	//----- nvinfo : EIATTR_PARAM_CBANK
	.align		4
        /*087c*/ 	.byte	0x04, 0x0a
        /*087e*/ 	.short	(.L_57 - .L_56)
	.align		4
.L_56:
        /*0880*/ 	.word	index@(.nv.constant0._ZN7cutlass13device_kernelINS_4gemm6kernel13GemmUniversalIN4cute5tupleIJiiiiEEENS1_10collective13CollectiveMmaINS1_35MainloopSm100TmaUmmaWarpSpecializedILi3ELi2ELi2ENS5_IJNS4_1CILi1EEESB_SB_EEEEENS5_IJNSA_ILi128EEENSA_ILi256EEENSA_ILi64EEEEEENS_6half_tENS5_IJlSB_lEEESI_SJ_NS4_8TiledMMAINS4_8MMA_AtomIJNS4_20SM100_MMA_F16BF16_SSISI_SI_fLi128ELi256ELNS4_4UMMA5MajorE0ELSO_0ELNSN_7ScaleInE0ELSP_0EEEEEENS4_6LayoutISC_NS5_IJNSA_ILi0EEEST_ST_EEEEENS5_IJNS4_10UnderscoreESW_SW_EEEEENS4_13SM90_TMA_LOADENS4_14ComposedLayoutINS4_7SwizzleILi3ELi4ELi3EEENS4_18smem_ptr_flag_bitsILi16EEENSS_INS5_IJNSA_ILi8EEESG_EEENS5_IJSG_SB_EEEEEEEvNS4_8identityESZ_S19_vS1A_EENS_8epilogue10collective18CollectiveEpilogueINS1C_23Sm100TmaWarpSpecializedILi4ELi2ELi64ELb1ELb0EEEJSH_NS5_IJNSS_ISE_SB_EENSS_ISG_SB_EEEEESI_SJ_SI_SJ_NS1C_6fusion15FusionCallbacksIS1G_NS1K_13LinCombEltActINS1C_6thread7SigmoidESI_fSI_fLNS_15FloatRoundStyleE2EEESH_S1J_JEEENS4_5SM1004TMEM4LOAD26SM100_TMEM_LOAD_32dp32b64xESZ_S19_NS4_39AutoVectorizingCopyWithAssumedAlignmentILi128EEENS4_14SM90_TMA_STOREES19_S1X_S1X_EEEvvEEEEvNT_6ParamsE)
        /*0884*/ 	.short	0x0380
        /*0886*/ 	.short	0x0800


	//----- nvinfo : EIATTR_SW_WAR
	.align		4
.L_57:
        /*0888*/ 	.byte	0x04, 0x36
        /*088a*/ 	.short	(.L_59 - .L_58)
.L_58:
        /*088c*/ 	.word	0x00000008
.L_59:


//--------------------- .nv.callgraph             --------------------------
	.section	.nv.callgraph,"",@"SHT_CUDA_CALLGRAPH"
	.align	4
	.sectionentsize	8
	.align		4
        /*0000*/ 	.word	0x00000000
	.align		4
        /*0004*/ 	.word	0xffffffff
	.align		4
        /*0008*/ 	.word	index@(_ZN7cutlass13device_kernelINS_4gemm6kernel13GemmUniversalIN4cute5tupleIJiiiiEEENS1_10collective13CollectiveMmaINS1_35MainloopSm100TmaUmmaWarpSpecializedILi3ELi2ELi2ENS5_IJNS4_1CILi1EEESB_SB_EEEEENS5_IJNSA_ILi128EEENSA_ILi256EEENSA_ILi64EEEEEENS_6half_tENS5_IJlSB_lEEESI_SJ_NS4_8TiledMMAINS4_8MMA_AtomIJNS4_20SM100_MMA_F16BF16_SSISI_SI_fLi128ELi256ELNS4_4UMMA5MajorE0ELSO_0ELNSN_7ScaleInE0ELSP_0EEEEEENS4_6LayoutISC_NS5_IJNSA_ILi0EEEST_ST_EEEEENS5_IJNS4_10UnderscoreESW_SW_EEEEENS4_13SM90_TMA_LOADENS4_14ComposedLayoutINS4_7SwizzleILi3ELi4ELi3EEENS4_18smem_ptr_flag_bitsILi16EEENSS_INS5_IJNSA_ILi8EEESG_EEENS5_IJSG_SB_EEEEEEEvNS4_8identityESZ_S19_vS1A_EENS_8epilogue10collective18CollectiveEpilogueINS1C_23Sm100TmaWarpSpecializedILi4ELi2ELi64ELb1ELb0EEEJSH_NS5_IJNSS_ISE_SB_EENSS_ISG_SB_EEEEESI_SJ_SI_SJ_NS1C_6fusion15FusionCallbacksIS1G_NS1K_13LinCombEltActINS1C_6thread7SigmoidESI_fSI_fLNS_15FloatRoundStyleE2EEESH_S1J_JEEENS4_5SM1004TMEM4LOAD26SM100_TMEM_LOAD_32dp32b64xESZ_S19_NS4_39AutoVectorizingCopyWithAssumedAlignmentILi128EEENS4_14SM90_TMA_STOREES19_S1X_S1X_EEEvvEEEEvNT_6ParamsE)
	.align		4
        /*000c*/ 	.word	index@(__assertfail)
	.align		4
        /*0010*/ 	.word	0x00000000
	.align		4
        /*0014*/ 	.word	0xfffffffe
	.align		4
        /*0018*/ 	.word	0x00000000
	.align		4
        /*001c*/ 	.word	0xfffffffd
	.align		4
        /*0020*/ 	.word	0x00000000
	.align		4
        /*0024*/ 	.word	0xfffffffc


//--------------------- .nv.constant4             --------------------------
	.section	.nv.constant4,"a",@progbits
	.align	8
	.align		8
.nv.constant4:
        /*0000*/ 	.dword	__assertfail
	.align		8
        /*0008*/ 	.dword	__unnamed_1
	.align		8
        /*0010*/ 	.dword	__unnamed_2
	.align		8
        /*0018*/ 	.dword	_ZN39_INTERNAL_f70da295_4_k_cu_16c7eeb8_26864cuda3std3__45__cpo5beginE
	.align		8
        /*0020*/ 	.dword	_ZN39_INTERNAL_f70da295_4_k_cu_16c7eeb8_26864cuda3std3__45__cpo3endE
	.align		8
        /*0028*/ 	.dword	_ZN39_INTERNAL_f70da295_4_k_cu_16c7eeb8_26864cuda3std3__45__cpo6cbeginE
	.align		8
        /*0030*/ 	.dword	_ZN39_INTERNAL_f70da295_4_k_cu_16c7eeb8_26864cuda3std3__45__cpo4cendE
	.align		8
        /*0038*/ 	.dword	_ZN39_INTERNAL_f70da295_4_k_cu_16c7eeb8_26864cuda3std3__441_GLOBAL__N__f70da295_4_k_cu_16c7eeb8_26866ignoreE
	.align		8
        /*0040*/ 	.dword	_ZN39_INTERNAL_f70da295_4_k_cu_16c7eeb8_26864cuda3std3__419piecewise_constructE
	.align		8
        /*0048*/ 	.dword	_ZN39_INTERNAL_f70da295_4_k_cu_16c7eeb8_26864cuda3std3__48in_placeE
	.align		8
        /*0050*/ 	.dword	_ZN39_INTERNAL_f70da295_4_k_cu_16c7eeb8_26864cuda3std6ranges3__45__cpo4swapE
	.align		8
        /*0058*/ 	.dword	_ZN39_INTERNAL_f70da295_4_k_cu_16c7eeb8_26864cuda3std6ranges3__45__cpo9iter_moveE
	.align		8
        /*0060*/ 	.dword	_ZN39_INTERNAL_f70da295_4_k_cu_16c7eeb8_26864cute7productE
	.align		8
        /*0068*/ 	.dword	_ZN39_INTERNAL_f70da295_4_k_cu_16c7eeb8_26864cute1_E
	.align		8
        /*0070*/ 	.dword	$str$25
	.align		8
        /*0078*/ 	.dword	$str$26
	.align		8
        /*0080*/ 	.dword	$str$27
	.align		8
        /*0088*/ 	.dword	$str$28


//--------------------- .text._ZN7cutlass13device_kernelINS_4gemm6kernel13GemmUniversalIN4cute5tupleIJiiiiEEENS1_10collective13CollectiveMmaINS1_35MainloopSm100TmaUmmaWarpSpecializedILi3ELi2ELi2ENS5_IJNS4_1CILi1EEESB_SB_EEEEENS5_IJNSA_ILi128EEENSA_ILi256EEENSA_ILi64EEEEEENS_6half_tENS5_IJlSB_lEEESI_SJ_NS4_8TiledMMAINS4_8MMA_AtomIJNS4_20SM100_MMA_F16BF16_SSISI_SI_fLi128ELi256ELNS4_4UMMA5MajorE0ELSO_0ELNSN_7ScaleInE0ELSP_0EEEEEENS4_6LayoutISC_NS5_IJNSA_ILi0EEEST_ST_EEEEENS5_IJNS4_10UnderscoreESW_SW_EEEEENS4_13SM90_TMA_LOADENS4_14ComposedLayoutINS4_7SwizzleILi3ELi4ELi3EEENS4_18smem_ptr_flag_bitsILi16EEENSS_INS5_IJNSA_ILi8EEESG_EEENS5_IJSG_SB_EEEEEEEvNS4_8identityESZ_S19_vS1A_EENS_8epilogue10collective18CollectiveEpilogueINS1C_23Sm100TmaWarpSpecializedILi4ELi2ELi64ELb1ELb0EEEJSH_NS5_IJNSS_ISE_SB_EENSS_ISG_SB_EEEEESI_SJ_SI_SJ_NS1C_6fusion15FusionCallbacksIS1G_NS1K_13LinCombEltActINS1C_6thread7SigmoidESI_fSI_fLNS_15FloatRoundStyleE2EEESH_S1J_JEEENS4_5SM1004TMEM4LOAD26SM100_TMEM_LOAD_32dp32b64xESZ_S19_NS4_39AutoVectorizingCopyWithAssumedAlignmentILi128EEENS4_14SM90_TMA_STOREES19_S1X_S1X_EEEvvEEEEvNT_6ParamsE --------------------------
	.section	.text._ZN7cutlass13device_kernelINS_4gemm6kernel13GemmUniversalIN4cute5tupleIJiiiiEEENS1_10collective13CollectiveMmaINS1_35MainloopSm100TmaUmmaWarpSpecializedILi3ELi2ELi2ENS5_IJNS4_1CILi1EEESB_SB_EEEEENS5_IJNSA_ILi128EEENSA_ILi256EEENSA_ILi64EEEEEENS_6half_tENS5_IJlSB_lEEESI_SJ_NS4_8TiledMMAINS4_8MMA_AtomIJNS4_20SM100_MMA_F16BF16_SSISI_SI_fLi128ELi256ELNS4_4UMMA5MajorE0ELSO_0ELNSN_7ScaleInE0ELSP_0EEEEEENS4_6LayoutISC_NS5_IJNSA_ILi0EEEST_ST_EEEEENS5_IJNS4_10UnderscoreESW_SW_EEEEENS4_13SM90_TMA_LOADENS4_14ComposedLayoutINS4_7SwizzleILi3ELi4ELi3EEENS4_18smem_ptr_flag_bitsILi16EEENSS_INS5_IJNSA_ILi8EEESG_EEENS5_IJSG_SB_EEEEEEEvNS4_8identityESZ_S19_vS1A_EENS_8epilogue10collective18CollectiveEpilogueINS1C_23Sm100TmaWarpSpecializedILi4ELi2ELi64ELb1ELb0EEEJSH_NS5_IJNSS_ISE_SB_EENSS_ISG_SB_EEEEESI_SJ_SI_SJ_NS1C_6fusion15FusionCallbacksIS1G_NS1K_13LinCombEltActINS1C_6thread7SigmoidESI_fSI_fLNS_15FloatRoundStyleE2EEESH_S1J_JEEENS4_5SM1004TMEM4LOAD26SM100_TMEM_LOAD_32dp32b64xESZ_S19_NS4_39AutoVectorizingCopyWithAssumedAlignmentILi128EEENS4_14SM90_TMA_STOREES19_S1X_S1X_EEEvvEEEEvNT_6ParamsE,"ax",@progbits
	.align	128
.text._ZN7cutlass13device_kernelINS_4gemm6kernel13GemmUniversalIN4cute5tupleIJiiiiEEENS1_10collective13CollectiveMmaINS1_35MainloopSm100TmaUmmaWarpSpecializedILi3ELi2ELi2ENS5_IJNS4_1CILi1EEESB_SB_EEEEENS5_IJNSA_ILi128EEENSA_ILi256EEENSA_ILi64EEEEEENS_6half_tENS5_IJlSB_lEEESI_SJ_NS4_8TiledMMAINS4_8MMA_AtomIJNS4_20SM100_MMA_F16BF16_SSISI_SI_fLi128ELi256ELNS4_4UMMA5MajorE0ELSO_0ELNSN_7ScaleInE0ELSP_0EEEEEENS4_6LayoutISC_NS5_IJNSA_ILi0EEEST_ST_EEEEENS5_IJNS4_10UnderscoreESW_SW_EEEEENS4_13SM90_TMA_LOADENS4_14ComposedLayoutINS4_7SwizzleILi3ELi4ELi3EEENS4_18smem_ptr_flag_bitsILi16EEENSS_INS5_IJNSA_ILi8EEESG_EEENS5_IJSG_SB_EEEEEEEvNS4_8identityESZ_S19_vS1A_EENS_8epilogue10collective18CollectiveEpilogueINS1C_23Sm100TmaWarpSpecializedILi4ELi2ELi64ELb1ELb0EEEJSH_NS5_IJNSS_ISE_SB_EENSS_ISG_SB_EEEEESI_SJ_SI_SJ_NS1C_6fusion15FusionCallbacksIS1G_NS1K_13LinCombEltActINS1C_6thread7SigmoidESI_fSI_fLNS_15FloatRoundStyleE2EEESH_S1J_JEEENS4_5SM1004TMEM4LOAD26SM100_TMEM_LOAD_32dp32b64xESZ_S19_NS4_39AutoVectorizingCopyWithAssumedAlignmentILi128EEENS4_14SM90_TMA_STOREES19_S1X_S1X_EEEvvEEEEvNT_6ParamsE:
        .type           _ZN7cutlass13device_kernelINS_4gemm6kernel13GemmUniversalIN4cute5tupleIJiiiiEEENS1_10collective13CollectiveMmaINS1_35MainloopSm100TmaUmmaWarpSpecializedILi3ELi2ELi2ENS5_IJNS4_1CILi1EEESB_SB_EEEEENS5_IJNSA_ILi128EEENSA_ILi256EEENSA_ILi64EEEEEENS_6half_tENS5_IJlSB_lEEESI_SJ_NS4_8TiledMMAINS4_8MMA_AtomIJNS4_20SM100_MMA_F16BF16_SSISI_SI_fLi128ELi256ELNS4_4UMMA5MajorE0ELSO_0ELNSN_7ScaleInE0ELSP_0EEEEEENS4_6LayoutISC_NS5_IJNSA_ILi0EEEST_ST_EEEEENS5_IJNS4_10UnderscoreESW_SW_EEEEENS4_13SM90_TMA_LOADENS4_14ComposedLayoutINS4_7SwizzleILi3ELi4ELi3EEENS4_18smem_ptr_flag_bitsILi16EEENSS_INS5_IJNSA_ILi8EEESG_EEENS5_IJSG_SB_EEEEEEEvNS4_8identityESZ_S19_vS1A_EENS_8epilogue10collective18CollectiveEpilogueINS1C_23Sm100TmaWarpSpecializedILi4ELi2ELi64ELb1ELb0EEEJSH_NS5_IJNSS_ISE_SB_EENSS_ISG_SB_EEEEESI_SJ_SI_SJ_NS1C_6fusion15FusionCallbacksIS1G_NS1K_13LinCombEltActINS1C_6thread7SigmoidESI_fSI_fLNS_15FloatRoundStyleE2EEESH_S1J_JEEENS4_5SM1004TMEM4LOAD26SM100_TMEM_LOAD_32dp32b64xESZ_S19_NS4_39AutoVectorizingCopyWithAssumedAlignmentILi128EEENS4_14SM90_TMA_STOREES19_S1X_S1X_EEEvvEEEEvNT_6ParamsE,@function
        .size           _ZN7cutlass13device_kernelINS_4gemm6kernel13GemmUniversalIN4cute5tupleIJiiiiEEENS1_10collective13CollectiveMmaINS1_35MainloopSm100TmaUmmaWarpSpecializedILi3ELi2ELi2ENS5_IJNS4_1CILi1EEESB_SB_EEEEENS5_IJNSA_ILi128EEENSA_ILi256EEENSA_ILi64EEEEEENS_6half_tENS5_IJlSB_lEEESI_SJ_NS4_8TiledMMAINS4_8MMA_AtomIJNS4_20SM100_MMA_F16BF16_SSISI_SI_fLi128ELi256ELNS4_4UMMA5MajorE0ELSO_0ELNSN_7ScaleInE0ELSP_0EEEEEENS4_6LayoutISC_NS5_IJNSA_ILi0EEEST_ST_EEEEENS5_IJNS4_10UnderscoreESW_SW_EEEEENS4_13SM90_TMA_LOADENS4_14ComposedLayoutINS4_7SwizzleILi3ELi4ELi3EEENS4_18smem_ptr_flag_bitsILi16EEENSS_INS5_IJNSA_ILi8EEESG_EEENS5_IJSG_SB_EEEEEEEvNS4_8identityESZ_S19_vS1A_EENS_8epilogue10collective18CollectiveEpilogueINS1C_23Sm100TmaWarpSpecializedILi4ELi2ELi64ELb1ELb0EEEJSH_NS5_IJNSS_ISE_SB_EENSS_ISG_SB_EEEEESI_SJ_SI_SJ_NS1C_6fusion15FusionCallbacksIS1G_NS1K_13LinCombEltActINS1C_6thread7SigmoidESI_fSI_fLNS_15FloatRoundStyleE2EEESH_S1J_JEEENS4_5SM1004TMEM4LOAD26SM100_TMEM_LOAD_32dp32b64xESZ_S19_NS4_39AutoVectorizingCopyWithAssumedAlignmentILi128EEENS4_14SM90_TMA_STOREES19_S1X_S1X_EEEvvEEEEvNT_6ParamsE,(.L_x_347 - _ZN7cutlass13device_kernelINS_4gemm6kernel13GemmUniversalIN4cute5tupleIJiiiiEEENS1_10collective13CollectiveMmaINS1_35MainloopSm100TmaUmmaWarpSpecializedILi3ELi2ELi2ENS5_IJNS4_1CILi1EEESB_SB_EEEEENS5_IJNSA_ILi128EEENSA_ILi256EEENSA_ILi64EEEEEENS_6half_tENS5_IJlSB_lEEESI_SJ_NS4_8TiledMMAINS4_8MMA_AtomIJNS4_20SM100_MMA_F16BF16_SSISI_SI_fLi128ELi256ELNS4_4UMMA5MajorE0ELSO_0ELNSN_7ScaleInE0ELSP_0EEEEEENS4_6LayoutISC_NS5_IJNSA_ILi0EEEST_ST_EEEEENS5_IJNS4_10UnderscoreESW_SW_EEEEENS4_13SM90_TMA_LOADENS4_14ComposedLayoutINS4_7SwizzleILi3ELi4ELi3EEENS4_18smem_ptr_flag_bitsILi16EEENSS_INS5_IJNSA_ILi8EEESG_EEENS5_IJSG_SB_EEEEEEEvNS4_8identityESZ_S19_vS1A_EENS_8epilogue10collective18CollectiveEpilogueINS1C_23Sm100TmaWarpSpecializedILi4ELi2ELi64ELb1ELb0EEEJSH_NS5_IJNSS_ISE_SB_EENSS_ISG_SB_EEEEESI_SJ_SI_SJ_NS1C_6fusion15FusionCallbacksIS1G_NS1K_13LinCombEltActINS1C_6thread7SigmoidESI_fSI_fLNS_15FloatRoundStyleE2EEESH_S1J_JEEENS4_5SM1004TMEM4LOAD26SM100_TMEM_LOAD_32dp32b64xESZ_S19_NS4_39AutoVectorizingCopyWithAssumedAlignmentILi128EEENS4_14SM90_TMA_STOREES19_S1X_S1X_EEEvvEEEEvNT_6ParamsE)
        .other          _ZN7cutlass13device_kernelINS_4gemm6kernel13GemmUniversalIN4cute5tupleIJiiiiEEENS1_10collective13CollectiveMmaINS1_35MainloopSm100TmaUmmaWarpSpecializedILi3ELi2ELi2ENS5_IJNS4_1CILi1EEESB_SB_EEEEENS5_IJNSA_ILi128EEENSA_ILi256EEENSA_ILi64EEEEEENS_6half_tENS5_IJlSB_lEEESI_SJ_NS4_8TiledMMAINS4_8MMA_AtomIJNS4_20SM100_MMA_F16BF16_SSISI_SI_fLi128ELi256ELNS4_4UMMA5MajorE0ELSO_0ELNSN_7ScaleInE0ELSP_0EEEEEENS4_6LayoutISC_NS5_IJNSA_ILi0EEEST_ST_EEEEENS5_IJNS4_10UnderscoreESW_SW_EEEEENS4_13SM90_TMA_LOADENS4_14ComposedLayoutINS4_7SwizzleILi3ELi4ELi3EEENS4_18smem_ptr_flag_bitsILi16EEENSS_INS5_IJNSA_ILi8EEESG_EEENS5_IJSG_SB_EEEEEEEvNS4_8identityESZ_S19_vS1A_EENS_8epilogue10collective18CollectiveEpilogueINS1C_23Sm100TmaWarpSpecializedILi4ELi2ELi64ELb1ELb0EEEJSH_NS5_IJNSS_ISE_SB_EENSS_ISG_SB_EEEEESI_SJ_SI_SJ_NS1C_6fusion15FusionCallbacksIS1G_NS1K_13LinCombEltActINS1C_6thread7SigmoidESI_fSI_fLNS_15FloatRoundStyleE2EEESH_S1J_JEEENS4_5SM1004TMEM4LOAD26SM100_TMEM_LOAD_32dp32b64xESZ_S19_NS4_39AutoVectorizingCopyWithAssumedAlignmentILi128EEENS4_14SM90_TMA_STOREES19_S1X_S1X_EEEvvEEEEvNT_6ParamsE,@"STO_CUDA_ENTRY STV_DEFAULT"
_ZN7cutlass13device_kernelINS_4gemm6kernel13GemmUniversalIN4cute5tupleIJiiiiEEENS1_10collective13CollectiveMmaINS1_35MainloopSm100TmaUmmaWarpSpecializedILi3ELi2ELi2ENS5_IJNS4_1CILi1EEESB_SB_EEEEENS5_IJNSA_ILi128EEENSA_ILi256EEENSA_ILi64EEEEEENS_6half_tENS5_IJlSB_lEEESI_SJ_NS4_8TiledMMAINS4_8MMA_AtomIJNS4_20SM100_MMA_F16BF16_SSISI_SI_fLi128ELi256ELNS4_4UMMA5MajorE0ELSO_0ELNSN_7ScaleInE0ELSP_0EEEEEENS4_6LayoutISC_NS5_IJNSA_ILi0EEEST_ST_EEEEENS5_IJNS4_10UnderscoreESW_SW_EEEEENS4_13SM90_TMA_LOADENS4_14ComposedLayoutINS4_7SwizzleILi3ELi4ELi3EEENS4_18smem_ptr_flag_bitsILi16EEENSS_INS5_IJNSA_ILi8EEESG_EEENS5_IJSG_SB_EEEEEEEvNS4_8identityESZ_S19_vS1A_EENS_8epilogue10collective18CollectiveEpilogueINS1C_23Sm100TmaWarpSpecializedILi4ELi2ELi64ELb1ELb0EEEJSH_NS5_IJNSS_ISE_SB_EENSS_ISG_SB_EEEEESI_SJ_SI_SJ_NS1C_6fusion15FusionCallbacksIS1G_NS1K_13LinCombEltActINS1C_6thread7SigmoidESI_fSI_fLNS_15FloatRoundStyleE2EEESH_S1J_JEEENS4_5SM1004TMEM4LOAD26SM100_TMEM_LOAD_32dp32b64xESZ_S19_NS4_39AutoVectorizingCopyWithAssumedAlignmentILi128EEENS4_14SM90_TMA_STOREES19_S1X_S1X_EEEvvEEEEvNT_6ParamsE:
[----:B------:R-:W1:Y:S01]  /*0000*/  LDC R1, c[0x0][0x37c] ;  /* 0x0000df00ff017b82 */ /* 0x000e620000000800 */
[----:B------:R-:W2:Y:S01]  /*0010*/  S2R R227, SR_TID.X ;  /* 0x0000000000e37919 */ /* 0x000ea20000002100 */
[----:B------:R-:W3:Y:S01]  /*0020*/  LDCU.64 UR6, c[0x0][0x890] ;  /* 0x00011200ff0677ac */ /* 0x000ee20008000a00 */
[----:B------:R-:W-:Y:S02]  /*0030*/  PRMT R205, RZ, 0x7610, R205 ;  /* 0x00007610ffcd7816 */ /* 0x000fe400000000cd */
[----:B------:R-:W-:Y:S01]  /*0040*/  ELECT P5, URZ, PT ;  /* 0x0000000000ff782f */ /* 0x000fe200038a0000 */
[----:B------:R-:W4:Y:S01]  /*0050*/  LDCU.64 UR38, c[0x0][0x358] ;  /* 0x00006b00ff2677ac */ /* 0x000f220008000a00 */
[----:B---3--:R-:W-:-:S04]  /*0060*/  UISETP.NE.U32.AND UP2, UPT, UR6, URZ, UPT ;  /* 0x000000ff0600728c */ /* 0x008fc8000bf45070 */
[----:B------:R-:W-:Y:S01]  /*0070*/  UISETP.NE.AND.EX UP2, UPT, UR7, URZ, UPT, UP2 ;  /* 0x000000ff0700728c */ /* 0x000fe2000bf45320 */
[----:B--2---:R-:W-:-:S05]  /*0080*/  SHF.R.U32.HI R228, RZ, 0x5, R227 ;  /* 0x00000005ffe47819 */ /* 0x004fca00000116e3 */
[----:B------:R-:W2:Y:S02]  /*0090*/  SHFL.IDX PT, R0, R228, RZ, 0x1f ;  /* 0x00001fffe4007589 */ /* 0x000ea400000e0000 */
[----:B--2---:R-:W-:Y:S01]  /*00a0*/  R2UR UR8, R0 ;  /* 0x00000000000872ca */ /* 0x004fe200000e0000 */
[----:B-1--4-:R-:W-:Y:S05]  /*00b0*/  BRA.U UP2, `(.L_x_0) ;  /* 0x00000001022c7547 */ /* 0x012fea000b800000 */
[----:B------:R-:W1:Y:S02]  /*00c0*/  LDCU.64 UR4, c[0x0][0x888] ;  /* 0x00011100ff0477ac */ /* 0x000e640008000a00 */
[----:B-1----:R-:W-:-:S04]  /*00d0*/  UISETP.NE.U32.AND UP0, UPT, UR4, URZ, UPT ;  /* 0x000000ff0400728c */ /* 0x002fc8000bf05070 */
[----:B------:R-:W-:-:S09]  /*00e0*/  UISETP.NE.AND.EX UP0, UPT, UR5, URZ, UPT, UP0 ;  /* 0x000000ff0500728c */ /* 0x000fd2000bf05300 */
[----:B------:R-:W-:Y:S05]  /*00f0*/  BRA.U !UP0, `(.L_x_1) ;  /* 0x0000000108107547 */ /* 0x000fea000b800000 */
[----:B------:R-:W1:Y:S02]  /*0100*/  LDC.64 R2, c[0x0][0x888] ;  /* 0x00022200ff027b82 */ /* 0x000e640000000a00 */
[----:B-1----:R1:W5:Y:S01]  /*0110*/  LDG.E R127, desc[UR38][R2.64] ;  /* 0x00000026027f7981 */ /* 0x002362000c1e1900 */
[----:B------:R-:W-:Y:S01]  /*0120*/  HFMA2 R205, -RZ, RZ, 0, 5.9604644775390625e-08 ;  /* 0x00000001ffcd7431 */ /* 0x000fe200000001ff */
[----:B------:R-:W-:Y:S05]  /*0130*/  BRA `(.L_x_0) ;  /* 0x00000000000c7947 */ /* 0x000fea0003800000 */
.L_x_1:
[----:B------:R-:W1:Y:S01]  /*0140*/  LDCU UR4, c[0x0][0x880] ;  /* 0x00011000ff0477ac */ /* 0x000e620008000800 */
[----:B------:R-:W-:Y:S01]  /*0150*/  HFMA2 R205, -RZ, RZ, 0, 5.9604644775390625e-08 ;  /* 0x00000001ffcd7431 */ /* 0x000fe200000001ff */
[----:B-1----:R-:W-:-:S07]  /*0160*/  MOV R127, UR4 ;  /* 0x00000004007f7c02 */ /* 0x002fce0008000f00 */
.L_x_0:
[----:B------:R-:W2:Y:S02]  /*0170*/  LDCU.64 UR4, c[0x0][0x8b0] ;  /* 0x00011600ff0477ac */ /* 0x000ea40008000a00 */
[----:B--2---:R-:W-:-:S04]  /*0180*/  UISETP.NE.U32.AND UP0, UPT, UR4, URZ, UPT ;  /* 0x000000ff0400728c */ /* 0x004fc8000bf05070 */
[----:B------:R-:W-:-:S09]  /*0190*/  UISETP.NE.AND.EX UP0, UPT, UR5, URZ, UPT, UP0 ;  /* 0x000000ff0500728c */ /* 0x000fd2000bf05300 */
[----:B------:R-:W-:Y:S05]  /*01a0*/  BRA.U UP0, `(.L_x_2) ;  /* 0x0000000100247547 */ /* 0x000fea000b800000 */
[----:B------:R-:W2:Y:S02]  /*01b0*/  LDCU.64 UR4, c[0x0][0x8a8] ;  /* 0x00011500ff0477ac */ /* 0x000ea40008000a00 */
[----:B--2---:R-:W-:-:S04]  /*01c0*/  UISETP.NE.U32.AND UP0, UPT, UR4, URZ, UPT ;  /* 0x000000ff0400728c */ /* 0x004fc8000bf05070 */
[----:B------:R-:W-:-:S09]  /*01d0*/  UISETP.NE.AND.EX UP0, UPT, UR5, URZ, UPT, UP0 ;  /* 0x000000ff0500728c */ /* 0x000fd2000bf05300 */
[----:B------:R-:W-:Y:S05]  /*01e0*/  BRA.U !UP0, `(.L_x_3) ;  /* 0x00000001080c7547 */ /* 0x000fea000b800000 */
[----:B-1----:R-:W1:Y:S02]  /*01f0*/  LDC.64 R2, c[0x0][0x8a8] ;  /* 0x00022a00ff027b82 */ /* 0x002e640000000a00 */
[----:B-1----:R2:W5:Y:S01]  /*0200*/  LDG.E R75, desc[UR38][R2.64] ;  /* 0x00000026024b7981 */ /* 0x002562000c1e1900 */
[----:B------:R-:W-:Y:S05]  /*0210*/  BRA `(.L_x_2) ;  /* 0x0000000000087947 */ /* 0x000fea0003800000 */
.L_x_3:
[----:B------:R-:W2:Y:S02]  /*0220*/  LDCU UR4, c[0x0][0x8a0] ;  /* 0x00011400ff0477ac */ /* 0x000ea40008000800 */
[----:B--2---:R-:W-:Y:S02]  /*0230*/  MOV R75, UR4 ;  /* 0x00000004004b7c02 */ /* 0x004fe40008000f00 */
.L_x_2:
[----:B------:R-:W-:Y:S01]  /*0240*/  IMAD.U32 R0, RZ, RZ, UR8 ;  /* 0x00000008ff007e24 */ /* 0x000fe2000f8e00ff */
[----:B------:R-:W-:Y:S04]  /*0250*/  BSSY.RECONVERGENT B0, `(.L_x_4) ;  /* 0x000000c000007945 */ /* 0x000fe80003800200 */
[C---:B------:R-:W-:Y:S02]  /*0260*/  ISETP.NE.OR P1, PT, R0.reuse, 0x1, !P5 ;  /* 0x000000010000780c */ /* 0x040fe40006f25670 */
[----:B------:R-:W-:-:S11]  /*0270*/  ISETP.NE.OR P0, PT, R0, 0x3, !P5 ;  /* 0x000000030000780c */ /* 0x000fd60006f05670 */
[----:B------:R-:W-:Y:S05]  /*0280*/  @P1 BRA `(.L_x_5) ;  /* 0x0000000000201947 */ /* 0x000fea0003800000 */
[----:B------:R-:W3:Y:S02]  /*0290*/  LDCU.64 UR4, c[0x0][0x348] ;  /* 0x00006900ff0477ac */ /* 0x000ee40008000a00 */
[----:B---3--:R-:W-:Y:S02]  /*02a0*/  UIADD3 UR10, UP1, UPT, UR4, 0x80, URZ ;  /* 0x00000080040a7890 */ /* 0x008fe4000ff3e0ff */
[----:B------:R-:W-:Y:S02]  /*02b0*/  UIADD3 UR4, UP0, UPT, UR4, 0x180, URZ ;  /* 0x0000018004047890 */ /* 0x000fe4000ff1e0ff */
[----:B------:R-:W-:Y:S02]  /*02c0*/  UIADD3.X UR11, UPT, UPT, URZ, UR5, URZ, UP1, !UPT ;  /* 0x00000005ff0b7290 */ /* 0x000fe40008ffe4ff */
[----:B------:R-:W-:-:S07]  /*02d0*/  UIADD3.X UR5, UPT, UPT, URZ, UR5, URZ, UP0, !UPT ;  /* 0x00000005ff057290 */ /* 0x000fce00087fe4ff */
[----:B------:R3:W-:Y:S02]  /*02e0*/  UTMACCTL.PF [UR10] ;  /* 0x000000000a0079b9 */ /* 0x0007e40008040000 */
[----:B------:R3:W-:Y:S02]  /*02f0*/  UTMACCTL.PF [UR4] ;  /* 0x00000000040079b9 */ /* 0x0007e40008040000 */
[----:B---3--:R-:W-:Y:S01]  /*0300*/  NOP ;  /* 0x0000000000007918 */ /* 0x008fe20000000000 */
.L_x_5:
[----:B------:R-:W-:Y:S05]  /*0310*/  BSYNC.RECONVERGENT B0 ;  /* 0x0000000000007941 */ /* 0x000fea0003800200 */
.L_x_4:
[----:B------:R-:W-:Y:S04]  /*0320*/  BSSY.RECONVERGENT B0, `(.L_x_6) ;  /* 0x000000a000007945 */ /* 0x000fe80003800200 */
        /* <DEDUP_REMOVED lines=9> */
.L_x_7:
[----:B------:R-:W-:Y:S05]  /*03c0*/  BSYNC.RECONVERGENT B0 ;  /* 0x0000000000007941 */ /* 0x000fea0003800200 */
.L_x_6:
[----:B------:R-:W3:Y:S01]  /*03d0*/  LDCU.64 UR4, c[0x0][0x888] ;  /* 0x00011100ff0477ac */ /* 0x000ee20008000a00 */
[----:B------:R-:W-:Y:S02]  /*03e0*/  UISETP.EQ.U32.AND UP0, UPT, UR6, URZ, UPT ;  /* 0x000000ff0600728c */ /* 0x000fe4000bf02070 */
[----:B------:R-:W-:Y:S02]  /*03f0*/  UPLOP3.LUT UP3, UPT, UPT, UPT, UPT, 0x40, 0x4 ;  /* 0x000000000004789c */ /* 0x000fe40003f6e870 */
[----:B---3--:R-:W-:-:S04]  /*0400*/  UISETP.NE.U32.AND UP1, UPT, UR4, URZ, UPT ;  /* 0x000000ff0400728c */ /* 0x008fc8000bf25070 */
[----:B------:R-:W-:-:S04]  /*0410*/  UISETP.NE.AND.EX UP1, UPT, UR5, URZ, UPT, UP1 ;  /* 0x000000ff0500728c */ /* 0x000fc8000bf25310 */
[----:B------:R-:W-:-:S04]  /*0420*/  UISETP.EQ.OR.EX UP4, UPT, UR7, URZ, !UP1, UP0 ;  /* 0x000000ff0700728c */ /* 0x000fc8000cf82700 */
[----:B------:R-:W-:-:S05]  /*0430*/  UP2UR UR45, UPR, URZ, 0x10 ;  /* 0x00000010ff2d7883 */ /* 0x000fca0008000000 */
[----:B------:R-:W-:Y:S07]  /*0440*/  BRA.U !UP4, `(.L_x_8) ;  /* 0x000000010c147547 */ /* 0x000fee000b800000 */
[----:B------:R-:W-:Y:S01]  /*0450*/  PLOP3.LUT P1, PT, PT, PT, UP2, 0x80, 0x8 ;  /* 0x000000000008781c */ /* 0x000fe20003f2f028 */
[----:B------:R-:W-:-:S12]  /*0460*/  UPLOP3.LUT UP3, UPT, UPT, UPT, UP1, 0x40, 0x4 ;  /* 0x000000000004789c */ /* 0x000fd80003f6e810 */
[----:B-----5:R-:W-:-:S13]  /*0470*/  @!P1 FSETP.EQ.AND P0, PT, R127, RZ, PT ;  /* 0x000000ff7f00920b */ /* 0x020fda0003f02000 */
[----:B------:R-:W-:Y:S01]  /*0480*/  @!P1 VOTEU.ANY UP0, P0 ;  /* 0x0000000000ff9886 */ /* 0x000fe20000000100 */
[----:B------:R-:W-:-:S11]  /*0490*/  @!UP2 UPLOP3.LUT UP3, UPT, UPT, UPT, UP0, 0x80, 0x8 ;  /* 0x000000000008a89c */ /* 0x000fd60003f6f000 */
.L_x_8:
[----:B-12---:R-:W1:Y:S01]  /*04a0*/  SHFL.IDX PT, R2, R228, RZ, 0x1f ;  /* 0x00001fffe4027589 */ /* 0x006e6200000e0000 */
[----:B------:R-:W-:-:S04]  /*04b0*/  UISETP.NE.AND UP0, UPT, UR8, 0x2, UPT ;  /* 0x000000020800788c */ /* 0x000fc8000bf05270 */
[----:B------:R-:W-:Y:S01]  /*04c0*/  USEL UR6, URZ, 0x1, UP0 ;  /* 0x00000001ff067887 */ /* 0x000fe20008000000 */
[----:B-1----:R-:W-:-:S13]  /*04d0*/  ISETP.NE.AND P0, PT, R2, RZ, PT ;  /* 0x000000ff0200720c */ /* 0x002fda0003f05270 */
[----:B------:R-:W-:Y:S05]  /*04e0*/  @P0 BRA `(.L_x_9) ;  /* 0x0000000000400947 */ /* 0x000fea0003800000 */
[----:B------:R-:W1:Y:S01]  /*04f0*/  S2UR UR5, SR_CgaCtaId ;  /* 0x00000000000579c3 */ /* 0x000e620000008800 */
[----:B------:R-:W-:Y:S01]  /*0500*/  UMOV UR7, 0x400 ;  /* 0x0000040000077882 */ /* 0x000fe20000000000 */
[----:B------:R-:W-:Y:S01]  /*0510*/  UMOV UR4, 0x1 ;  /* 0x0000000100047882 */ /* 0x000fe20000000000 */
[----:B------:R-:W-:Y:S01]  /*0520*/  ELECT P0, URZ, PT ;  /* 0x0000000000ff782f */ /* 0x000fe20003800000 */
[----:B------:R-:W-:-:S04]  /*0530*/  UIADD3 UR10, UPT, UPT, -UR4, 0x100000, URZ ;  /* 0x00100000040a7890 */ /* 0x000fc8000fffe1ff */
[----:B------:R-:W-:Y:S02]  /*0540*/  USHF.L.U32 UR11, UR10, 0xb, URZ ;  /* 0x0000000b0a0b7899 */ /* 0x000fe400080006ff */
[----:B------:R-:W-:Y:S02]  /*0550*/  USHF.L.U32 UR10, UR10, 0x1, URZ ;  /* 0x000000010a0a7899 */ /* 0x000fe400080006ff */
[----:B-1----:R-:W-:Y:S01]  /*0560*/  ULEA UR5, UR5, UR7, 0x18 ;  /* 0x0000000705057291 */ /* 0x002fe2000f8ec0ff */
[----:B------:R-:W1:Y:S11]  /*0570*/  FENCE.VIEW.ASYNC.S ;  /* 0x00000000000073c6 */ /* 0x000e760000000000 */
[----:B-1----:R1:W2:Y:S01]  /*0580*/  SYNCS.EXCH.64 URZ, [UR5], UR10 ;  /* 0x0000000a05ff75b2 */ /* 0x0022a20008000100 */
[----:B------:R1:W3:Y:S01]  /*0590*/  SYNCS.EXCH.64 URZ, [UR5+0x18], UR10 ;  /* 0x0000180a05ff75b2 */ /* 0x0002e20008000100 */
[----:B------:R1:W4:Y:S01]  /*05a0*/  SYNCS.EXCH.64 URZ, [UR5+0x8], UR10 ;  /* 0x0000080a05ff75b2 */ /* 0x0003220008000100 */
[----:B------:R1:W1:Y:S01]  /*05b0*/  SYNCS.EXCH.64 URZ, [UR5+0x20], UR10 ;  /* 0x0000200a05ff75b2 */ /* 0x0002620008000100 */
[----:B------:R1:W1:Y:S01]  /*05c0*/  SYNCS.EXCH.64 URZ, [UR5+0x10], UR10 ;  /* 0x0000100a05ff75b2 */ /* 0x0002620008000100 */
[----:B------:R1:W1:Y:S01]  /*05d0*/  SYNCS.EXCH.64 URZ, [UR5+0x28], UR10 ;  /* 0x0000280a05ff75b2 */ /* 0x0002620008000100 */
[----:B------:R-:W-:Y:S01]  /*05e0*/  NOP ;  /* 0x0000000000007918 */ /* 0x000fe20000000000 */
.L_x_9:
[----:B------:R-:W2:Y:S01]  /*05f0*/  SHFL.IDX PT, R2, R228, RZ, 0x1f ;  /* 0x00001fffe4027589 */ /* 0x000ea200000e0000 */
[----:B------:R-:W-:Y:S01]  /*0600*/  NOP ;  /* 0x0000000000007918 */ /* 0x000fe20000000000 */
[----:B--2---:R-:W-:-:S13]  /*0610*/  ISETP.NE.AND P0, PT, R2, 0x1, PT ;  /* 0x000000010200780c */ /* 0x004fda0003f05270 */
[----:B------:R-:W-:Y:S05]  /*0620*/  @P0 BRA `(.L_x_10) ;  /* 0x0000000000580947 */ /* 0x000fea0003800000 */
[----:B------:R-:W2:Y:S01]  /*0630*/  S2UR UR7, SR_CgaCtaId ;  /* 0x00000000000779c3 */ /* 0x000ea20000008800 */
[----:B------:R-:W-:Y:S01]  /*0640*/  UMOV UR9, 0x400 ;  /* 0x0000040000097882 */ /* 0x000fe20000000000 */
[----:B-1----:R-:W-:Y:S01]  /*0650*/  UMOV UR5, 0x20 ;  /* 0x0000002000057882 */ /* 0x002fe20000000000 */
[----:B------:R-:W-:Y:S01]  /*0660*/  UMOV UR4, 0x80 ;  /* 0x0000008000047882 */ /* 0x000fe20000000000 */
[----:B------:R-:W-:-:S04]  /*0670*/  UIADD3 UR10, UPT, UPT, -UR5, 0x100000, URZ ;  /* 0x00100000050a7890 */ /* 0x000fc8000fffe1ff */
[----:B------:R-:W-:Y:S02]  /*0680*/  USHF.L.U32 UR11, UR10, 0xb, URZ ;  /* 0x0000000b0a0b7899 */ /* 0x000fe400080006ff */
[----:B------:R-:W-:Y:S02]  /*0690*/  USHF.L.U32 UR10, UR10, 0x1, URZ ;  /* 0x000000010a0a7899 */ /* 0x000fe400080006ff */
[----:B------:R-:W-:-:S04]  /*06a0*/  UIADD3 UR4, UPT, UPT, -UR4, 0x100000, URZ ;  /* 0x0010000004047890 */ /* 0x000fc8000fffe1ff */
[----:B------:R-:W-:Y:S02]  /*06b0*/  USHF.L.U32 UR5, UR4, 0xb, URZ ;  /* 0x0000000b04057899 */ /* 0x000fe400080006ff */
[----:B------:R-:W-:Y:S01]  /*06c0*/  USHF.L.U32 UR4, UR4, 0x1, URZ ;  /* 0x0000000104047899 */ /* 0x000fe200080006ff */
[----:B------:R-:W-:Y:S01]  /*06d0*/  ELECT P0, URZ, PT ;  /* 0x0000000000ff782f */ /* 0x000fe20003800000 */
[----:B--2---:R-:W-:Y:S01]  /*06e0*/  ULEA UR7, UR7, UR9, 0x18 ;  /* 0x0000000907077291 */ /* 0x004fe2000f8ec0ff */
[----:B------:R-:W1:Y:S11]  /*06f0*/  FENCE.VIEW.ASYNC.S ;  /* 0x00000000000073c6 */ /* 0x000e760000000000 */
[----:B-1----:R2:W1:Y:S01]  /*0700*/  SYNCS.EXCH.64 URZ, [UR7+0x30], UR10 ;  /* 0x0000300a07ff75b2 */ /* 0x0024620008000100 */
[----:B------:R2:W1:Y:S01]  /*0710*/  SYNCS.EXCH.64 URZ, [UR7+0x50], UR4 ;  /* 0x0000500407ff75b2 */ /* 0x0004620008000100 */
[----:B------:R2:W1:Y:S01]  /*0720*/  SYNCS.EXCH.64 URZ, [UR7+0x38], UR10 ;  /* 0x0000380a07ff75b2 */ /* 0x0004620008000100 */
[----:B------:R2:W1:Y:S01]  /*0730*/  SYNCS.EXCH.64 URZ, [UR7+0x58], UR4 ;  /* 0x0000580407ff75b2 */ /* 0x0004620008000100 */
[----:B------:R2:W1:Y:S01]  /*0740*/  SYNCS.EXCH.64 URZ, [UR7+0x40], UR10 ;  /* 0x0000400a07ff75b2 */ /* 0x0004620008000100 */
[----:B------:R2:W1:Y:S01]  /*0750*/  SYNCS.EXCH.64 URZ, [UR7+0x60], UR4 ;  /* 0x0000600407ff75b2 */ /* 0x0004620008000100 */
[----:B------:R2:W1:Y:S01]  /*0760*/  SYNCS.EXCH.64 URZ, [UR7+0x48], UR10 ;  /* 0x0000480a07ff75b2 */ /* 0x0004620008000100 */
[----:B------:R2:W1:Y:S02]  /*0770*/  SYNCS.EXCH.64 URZ, [UR7+0x68], UR4 ;  /* 0x0000680407ff75b2 */ /* 0x0004640008000100 */
[----:B--2---:R-:W-:Y:S01]  /*0780*/  NOP ;  /* 0x0000000000007918 */ /* 0x004fe20000000000 */
.L_x_10:
[----:B------:R-:W2:Y:S01]  /*0790*/  SHFL.IDX PT, R2, R228, RZ, 0x1f ;  /* 0x00001fffe4027589 */ /* 0x000ea200000e0000 */
[----:B------:R-:W-:Y:S01]  /*07a0*/  NOP ;  /* 0x0000000000007918 */ /* 0x000fe20000000000 */
[----:B--2---:R-:W-:-:S13]  /*07b0*/  ISETP.NE.AND P0, PT, R2, 0x3, PT ;  /* 0x000000030200780c */ /* 0x004fda0003f05270 */
[----:B------:R-:W-:Y:S05]  /*07c0*/  @P0 BRA `(.L_x_11) ;  /* 0x0000000000300947 */ /* 0x000fea0003800000 */
[----:B-1----:R-:W1:Y:S01]  /*07d0*/  S2UR UR5, SR_CgaCtaId ;  /* 0x00000000000579c3 */ /* 0x002e620000008800 */
        /* <DEDUP_REMOVED lines=8> */
[----:B-1----:R2:W1:Y:S01]  /*0860*/  SYNCS.EXCH.64 URZ, [UR5+0x70], UR10 ;  /* 0x0000700a05ff75b2 */ /* 0x0024620008000100 */
[----:B------:R2:W1:Y:S02]  /*0870*/  SYNCS.EXCH.64 URZ, [UR5+0x78], UR10 ;  /* 0x0000780a05ff75b2 */ /* 0x0004640008000100 */
[----:B--2---:R-:W-:Y:S01]  /*0880*/  NOP ;  /* 0x0000000000007918 */ /* 0x004fe20000000000 */
.L_x_11:
[----:B------:R-:W2:Y:S01]  /*0890*/  SHFL.IDX PT, R2, R228, RZ, 0x1f ;  /* 0x00001fffe4027589 */ /* 0x000ea200000e0000 */
[----:B------:R-:W-:Y:S01]  /*08a0*/  NOP ;  /* 0x0000000000007918 */ /* 0x000fe20000000000 */
[----:B--2---:R-:W-:-:S13]  /*08b0*/  ISETP.NE.AND P0, PT, R2, 0x4, PT ;  /* 0x000000040200780c */ /* 0x004fda0003f05270 */
[----:B------:R-:W-:Y:S05]  /*08c0*/  @P0 BRA `(.L_x_12) ;  /* 0x00000000004c0947 */ /* 0x000fea0003800000 */
[----:B-1----:R-:W1:Y:S01]  /*08d0*/  S2UR UR5, SR_CgaCtaId ;  /* 0x00000000000579c3 */ /* 0x002e620000008800 */
[----:B------:R-:W-:Y:S01]  /*08e0*/  UMOV UR9, 0xe0 ;  /* 0x000000e000097882 */ /* 0x000fe20000000000 */
[----:B------:R-:W-:Y:S01]  /*08f0*/  UMOV UR7, 0x400 ;  /* 0x0000040000077882 */ /* 0x000fe20000000000 */
[----:B------:R-:W-:Y:S01]  /*0900*/  USEL UR9, UR9, 0x100, UP3 ;  /* 0x0000010009097887 */ /* 0x000fe20009800000 */
[----:B------:R-:W-:Y:S01]  /*0910*/  UMOV UR4, 0x1 ;  /* 0x0000000100047882 */ /* 0x000fe20000000000 */
[----:B------:R-:W-:Y:S01]  /*0920*/  ELECT P0, URZ, PT ;  /* 0x0000000000ff782f */ /* 0x000fe20003800000 */
[----:B------:R-:W-:-:S04]  /*0930*/  UIADD3 UR10, UPT, UPT, -UR4, 0x100000, URZ ;  /* 0x00100000040a7890 */ /* 0x000fc8000fffe1ff */
[----:B------:R-:W-:Y:S02]  /*0940*/  USHF.L.U32 UR11, UR10, 0xb, URZ ;  /* 0x0000000b0a0b7899 */ /* 0x000fe400080006ff */
[----:B------:R-:W-:Y:S02]  /*0950*/  USHF.L.U32 UR10, UR10, 0x1, URZ ;  /* 0x000000010a0a7899 */ /* 0x000fe400080006ff */
[----:B------:R-:W-:-:S04]  /*0960*/  UIADD3 UR12, UPT, UPT, -UR9, 0x100000, URZ ;  /* 0x00100000090c7890 */ /* 0x000fc8000fffe1ff */
[----:B------:R-:W-:Y:S02]  /*0970*/  USHF.L.U32 UR13, UR12, 0xb, URZ ;  /* 0x0000000b0c0d7899 */ /* 0x000fe400080006ff */
[----:B------:R-:W-:Y:S02]  /*0980*/  USHF.L.U32 UR12, UR12, 0x1, URZ ;  /* 0x000000010c0c7899 */ /* 0x000fe400080006ff */
[----:B-1----:R-:W-:Y:S01]  /*0990*/  ULEA UR5, UR5, UR7, 0x18 ;  /* 0x0000000705057291 */ /* 0x002fe2000f8ec0ff */
[----:B------:R-:W1:Y:S11]  /*09a0*/  FENCE.VIEW.ASYNC.S ;  /* 0x00000000000073c6 */ /* 0x000e760000000000 */
[----:B-1----:R2:W1:Y:S01]  /*09b0*/  SYNCS.EXCH.64 URZ, [UR5+0x80], UR10 ;  /* 0x0000800a05ff75b2 */ /* 0x0024620008000100 */
[----:B------:R2:W1:Y:S01]  /*09c0*/  SYNCS.EXCH.64 URZ, [UR5+0x90], UR12 ;  /* 0x0000900c05ff75b2 */ /* 0x0004620008000100 */
[----:B------:R2:W1:Y:S01]  /*09d0*/  SYNCS.EXCH.64 URZ, [UR5+0x88], UR10 ;  /* 0x0000880a05ff75b2 */ /* 0x0004620008000100 */
[----:B------:R2:W1:Y:S02]  /*09e0*/  SYNCS.EXCH.64 URZ, [UR5+0x98], UR12 ;  /* 0x0000980c05ff75b2 */ /* 0x0004640008000100 */
[----:B--2---:R-:W-:Y:S01]  /*09f0*/  NOP ;  /* 0x0000000000007918 */ /* 0x004fe20000000000 */
.L_x_12:
        /* <DEDUP_REMOVED lines=20> */
[----:B------:R2:W1:Y:S02]  /*0b40*/  SYNCS.EXCH.64 URZ, [UR7+0xb8], UR4 ;  /* 0x0000b80407ff75b2 */ /* 0x0004640008000100 */
[----:B--2---:R-:W-:Y:S01]  /*0b50*/  NOP ;  /* 0x0000000000007918 */ /* 0x004fe20000000000 */
.L_x_13:
        /* <DEDUP_REMOVED lines=18> */
.L_x_14:
[----:B-1----:R-:W1:Y:S01]  /*0c80*/  S2UR UR5, SR_CTAID.X ;  /* 0x00000000000579c3 */ /* 0x002e620000002500 */
[----:B------:R-:W-:-:S05]  /*0c90*/  CS2R.32 R204, SR_CgaSize ;  /* 0x0000000000cc7805 */ /* 0x000fca0000008a00 */
[----:B------:R-:W-:-:S05]  /*0ca0*/  IMAD R204, R204, -0xa0, RZ ;  /* 0xffffff60cccc7824 */ /* 0x000fca00078e02ff */
[----:B------:R-:W-:-:S14]  /*0cb0*/  R2UR UR9, R204 ;  /* 0x00000000cc0972ca */ /* 0x000fdc00000e0000 */
[----:B------:R-:W2:Y:S01]  /*0cc0*/  LDCU UR9, c[0x0][UR9+0x2b0] ;  /* 0x00005600090977ac */ /* 0x000ea20008000800 */
[----:B------:R-:W-:Y:S01]  /*0cd0*/  NOP ;  /* 0x0000000000007918 */ /* 0x000fe20000000000 */
[----:B------:R-:W-:-:S05]  /*0ce0*/  CS2R.32 R204, SR_CgaSize ;  /* 0x0000000000cc7805 */ /* 0x000fca0000008a00 */
[----:B------:R-:W-:-:S05]  /*0cf0*/  IMAD R204, R204, -0xa0, RZ ;  /* 0xffffff60cccc7824 */ /* 0x000fca00078e02ff */
[----:B------:R-:W-:-:S14]  /*0d00*/  R2UR UR7, R204 ;  /* 0x00000000cc0772ca */ /* 0x000fdc00000e0000 */
[----:B------:R-:W3:Y:S01]  /*0d10*/  LDCU UR7, c[0x0][UR7+0x2b4] ;  /* 0x00005680070777ac */ /* 0x000ee20008000800 */
[----:B------:R-:W4:Y:S08]  /*0d20*/  S2UR UR4, SR_CTAID.Y ;  /* 0x00000000000479c3 */ /* 0x000f300000002600 */
[----:B------:R-:W3:Y:S01]  /*0d30*/  LDC R9, c[0x0][0xb24] ;  /* 0x0002c900ff097b82 */ /* 0x000ee20000000800 */
[----:B-1----:R-:W-:-:S02]  /*0d40*/  I2FP.F32.U32 R5, UR5 ;  /* 0x0000000500057c45 */ /* 0x002fc40008201000 */
[----:B------:R-:W-:-:S05]  /*0d50*/  CS2R.32 R3, SR_CgaSize ;  /* 0x0000000000037805 */ /* 0x000fca0000008a00 */
[----:B------:R-:W-:-:S06]  /*0d60*/  IMAD R3, R3, -0xa0, RZ ;  /* 0xffffff6003037824 */ /* 0x000fcc00078e02ff */
[----:B------:R-:W1:Y:S01]  /*0d70*/  LDC R3, c[0x0][R3+0x2a0] ;  /* 0x0000a80003037b82 */ /* 0x000e620000000800 */
[----:B------:R-:W-:Y:S01]  /*0d80*/  MOV R19, UR5 ;  /* 0x0000000500137c02 */ /* 0x000fe20008000f00 */
[----:B--2---:R-:W-:Y:S01]  /*0d90*/  FMUL R5, R5, UR9 ;  /* 0x0000000905057c20 */ /* 0x004fe20008400000 */
[----:B----4-:R-:W-:Y:S02]  /*0da0*/  I2FP.F32.U32 R4, UR4 ;  /* 0x0000000400047c45 */ /* 0x010fe40008201000 */
[----:B------:R-:W-:-:S05]  /*0db0*/  CS2R.32 R2, SR_CgaSize ;  /* 0x0000000000027805 */ /* 0x000fca0000008a00 */
[----:B------:R-:W-:-:S06]  /*0dc0*/  IMAD R2, R2, -0xa0, RZ ;  /* 0xffffff6002027824 */ /* 0x000fcc00078e02ff */
[----:B------:R-:W2:Y:S01]  /*0dd0*/  LDC R2, c[0x0][R2+0x2a4] ;  /* 0x0000a90002027b82 */ /* 0x000ea20000000800 */
[----:B------:R-:W4:Y:S01]  /*0de0*/  F2I.U32.TRUNC.NTZ R204, R5 ;  /* 0x0000000500cc7305 */ /* 0x000f22000020f000 */
[----:B------:R-:W-:Y:S01]  /*0df0*/  MOV R18, UR4 ;  /* 0x0000000400127c02 */ /* 0x000fe20008000f00 */
[----:B---3--:R-:W-:-:S05]  /*0e00*/  FMUL R4, R4, UR7 ;  /* 0x0000000704047c20 */ /* 0x008fca0008400000 */
[----:B------:R-:W-:Y:S01]  /*0e10*/  BAR.SYNC.DEFER_BLOCKING 0x0 ;  /* 0x0000000000007b1d */ /* 0x000fe20000010000 */
[----:B------:R-:W-:-:S05]  /*0e20*/  ISETP.GE.AND P0, PT, R9, 0x1, PT ;  /* 0x000000010900780c */ /* 0x000fca0003f06270 */
[----:B------:R-:W3:Y:S02]  /*0e30*/  F2I.U32.TRUNC.NTZ R171, R4 ;  /* 0x0000000400ab7305 */ /* 0x000ee4000020f000 */
[----:B------:R-:W2:Y:S01]  /*0e40*/  S2UR UR36, SR_CTAID.Z ;  /* 0x00000000002479c3 */ /* 0x000ea20000002700 */
[----:B----4-:R-:W-:-:S05]  /*0e50*/  IADD3 R204, PT, PT, -R204, RZ, RZ ;  /* 0x000000ffcccc7210 */ /* 0x010fca0007ffe1ff */
[----:B-1----:R-:W-:Y:S01]  /*0e60*/  IMAD R204, R3, R204, UR5 ;  /* 0x0000000503cc7e24 */ /* 0x002fe2000f8e02cc */
[----:B---3--:R-:W-:-:S05]  /*0e70*/  IADD3 R171, PT, PT, -R171, RZ, RZ ;  /* 0x000000ffabab7210 */ /* 0x008fca0007ffe1ff */
[----:B--2---:R-:W-:Y:S01]  /*0e80*/  IMAD R171, R2, R171, UR4 ;  /* 0x0000000402ab7e24 */ /* 0x004fe2000f8e02ab */
[----:B------:R-:W-:Y:S06]  /*0e90*/  @!P0 BRA `(.L_x_15) ;  /* 0x0000000000b88947 */ /* 0x000fec0003800000 */
[----:B------:R-:W1:Y:S01]  /*0ea0*/  LDC.64 R4, c[0x0][0xb18] ;  /* 0x0002c600ff047b82 */ /* 0x000e620000000a00 */
[----:B------:R-:W-:-:S07]  /*0eb0*/  ISETP.NE.AND P0, PT, R9, 0x1, PT ;  /* 0x000000010900780c */ /* 0x000fce0003f05270 */
[----:B------:R-:W2:Y:S08]  /*0ec0*/  LDC R10, c[0x0][0xb0c] ;  /* 0x0002c300ff0a7b82 */ /* 0x000eb00000000800 */
[----:B------:R-:W3:Y:S08]  /*0ed0*/  LDC R11, c[0x0][0x370] ;  /* 0x0000dc00ff0b7b82 */ /* 0x000ef00000000800 */
[----:B------:R-:W4:Y:S01]  /*0ee0*/  LDC R12, c[0x0][0x374] ;  /* 0x0000dd00ff0c7b82 */ /* 0x000f220000000800 */
[----:B-1----:R-:W-:-:S07]  /*0ef0*/  ISETP.NE.AND P1, PT, R4, 0x1, PT ;  /* 0x000000010400780c */ /* 0x002fce0003f25270 */
[----:B------:R-:W3:Y:S01]  /*0f00*/  LDC.64 R6, c[0x0][0xb10] ;  /* 0x0002c400ff067b82 */ /* 0x000ee20000000a00 */
[----:B--2---:R-:W-:-:S07]  /*0f10*/  ISETP.NE.AND P2, PT, R10, 0x1, PT ;  /* 0x000000010a00780c */ /* 0x004fce0003f45270 */
[----:B------:R-:W1:Y:S08]  /*0f20*/  LDC R8, c[0x0][0xb20] ;  /* 0x0002c800ff087b82 */ /* 0x000e700000000800 */
[----:B------:R-:W2:Y:S01]  /*0f30*/  LDC.64 R2, c[0x0][0xb28] ;  /* 0x0002ca00ff027b82 */ /* 0x000ea20000000a00 */
[----:B----4-:R-:W-:-:S04]  /*0f40*/  IMAD.HI.U32 R13, R12, R5, RZ ;  /* 0x000000050c0d7227 */ /* 0x010fc800078e00ff */
[----:B------:R-:W-:-:S04]  /*0f50*/  IMAD.HI.U32 R5, R18, R5, RZ ;  /* 0x0000000512057227 */ /* 0x000fc800078e00ff */
[----:B---3--:R-:W-:-:S04]  /*0f60*/  IMAD.HI.U32 R14, R11, R6, RZ ;  /* 0x000000060b0e7227 */ /* 0x008fc800078e00ff */
[C---:B------:R-:W-:Y:S01]  /*0f70*/  IMAD.HI.U32 R16, R19.reuse, R6, RZ ;  /* 0x0000000613107227 */ /* 0x040fe200078e00ff */
[-C--:B------:R-:W-:Y:S02]  /*0f80*/  @P2 SHF.R.U32.HI R11, RZ, R7.reuse, R14 ;  /* 0x00000007ff0b2219 */ /* 0x080fe4000001160e */
[-C--:B-1----:R-:W-:Y:S02]  /*0f90*/  @P1 SHF.R.U32.HI R12, RZ, R8.reuse, R13 ;  /* 0x00000008ff0c1219 */ /* 0x082fe4000001160d */
[----:B------:R-:W-:Y:S02]  /*0fa0*/  SHF.R.U32.HI R5, RZ, R8, R5 ;  /* 0x00000008ff057219 */ /* 0x000fe40000011605 */
[----:B------:R-:W-:Y:S02]  /*0fb0*/  SHF.R.U32.HI R16, RZ, R7, R16 ;  /* 0x00000007ff107219 */ /* 0x000fe40000011610 */
[----:B------:R-:W-:Y:S01]  /*0fc0*/  SEL R5, R18, R5, !P1 ;  /* 0x0000000512057207 */ /* 0x000fe20004800000 */
[----:B--2---:R-:W-:Y:S01]  /*0fd0*/  IMAD.HI.U32 R14, R12, R2, RZ ;  /* 0x000000020c0e7227 */ /* 0x004fe200078e00ff */
[----:B------:R-:W-:-:S02]  /*0fe0*/  SEL R7, R19, R16, !P2 ;  /* 0x0000001013077207 */ /* 0x000fc40005000000 */
[----:B------:R-:W-:Y:S01]  /*0ff0*/  IADD3 R13, PT, PT, -R5, RZ, RZ ;  /* 0x000000ff050d7210 */ /* 0x000fe20007ffe1ff */
[----:B------:R-:W-:Y:S01]  /*1000*/  IMAD.HI.U32 R6, R11, R2, RZ ;  /* 0x000000020b067227 */ /* 0x000fe200078e00ff */
[----:B------:R-:W-:-:S03]  /*1010*/  @P0 SHF.R.U32.HI R12, RZ, R3, R14 ;  /* 0x00000003ff0c0219 */ /* 0x000fc6000001160e */
[----:B------:R-:W-:Y:S01]  /*1020*/  IMAD R13, R4, R13, R18 ;  /* 0x0000000d040d7224 */ /* 0x000fe200078e0212 */
[----:B------:R-:W-:Y:S01]  /*1030*/  @P0 SHF.R.U32.HI R11, RZ, R3, R6 ;  /* 0x00000003ff0b0219 */ /* 0x000fe20000011606 */
[----:B------:R-:W-:-:S04]  /*1040*/  IMAD R12, R12, R9, RZ ;  /* 0x000000090c0c7224 */ /* 0x000fc800078e02ff */
[----:B------:R-:W-:Y:S01]  /*1050*/  IMAD R6, R11, R9, RZ ;  /* 0x000000090b067224 */ /* 0x000fe200078e02ff */
[----:B------:R-:W-:-:S04]  /*1060*/  ISETP.GE.AND P1, PT, R5, R12, PT ;  /* 0x0000000c0500720c */ /* 0x000fc80003f26270 */
[----:B------:R-:W-:Y:S01]  /*1070*/  ISETP.GE.OR P1, PT, R7, R6, P1 ;  /* 0x000000060700720c */ /* 0x000fe20000f26670 */
[----:B------:R-:W-:-:S05]  /*1080*/  IMAD.HI.U32 R6, R5, R2, RZ ;  /* 0x0000000205067227 */ /* 0x000fca00078e00ff */
[----:B------:R-:W-:-:S04]  /*1090*/  SHF.R.U32.HI R6, RZ, R3, R6 ;  /* 0x00000003ff067219 */ /* 0x000fc80000011606 */
[----:B------:R-:W-:-:S03]  /*10a0*/  SEL R6, R5, R6, !P0 ;  /* 0x0000000605067207 */ /* 0x000fc60004000000 */
[----:B------:R-:W-:Y:S01]  /*10b0*/  @!P1 IMAD.HI.U32 R8, R7, R2, RZ ;  /* 0x0000000207089227 */ /* 0x000fe200078e00ff */
[----:B------:R-:W-:-:S04]  /*10c0*/  IADD3 R2, PT, PT, -R6, RZ, RZ ;  /* 0x000000ff06027210 */ /* 0x000fc80007ffe1ff */
[----:B------:R-:W-:Y:S01]  /*10d0*/  @!P1 SHF.R.U32.HI R8, RZ, R3, R8 ;  /* 0x00000003ff089219 */ /* 0x000fe20000011608 */
[----:B------:R-:W-:-:S03]  /*10e0*/  IMAD R2, R9, R2, R5 ;  /* 0x0000000209027224 */ /* 0x000fc600078e0205 */
[----:B------:R-:W-:-:S05]  /*10f0*/  @!P1 SEL R3, R7, R8, !P0 ;  /* 0x0000000807039207 */ /* 0x000fca0004000000 */
[--C-:B------:R-:W-:Y:S02]  /*1100*/  @!P1 IMAD.IADD R6, R6, 0x1, -R3.reuse ;  /* 0x0000000106069824 */ /* 0x100fe400078e0a03 */
[----:B------:R-:W-:Y:S01]  /*1110*/  @!P1 IMAD R3, R2, R11, R3 ;  /* 0x0000000b02039224 */ /* 0x000fe200078e0203 */
[----:B------:R-:W-:Y:S01]  /*1120*/  IADD3 R2, PT, PT, -R7, RZ, RZ ;  /* 0x000000ff07027210 */ /* 0x000fe20007ffe1ff */
[----:B------:R-:W-:Y:S02]  /*1130*/  @!P1 IMAD R5, R6, R9, R7 ;  /* 0x0000000906059224 */ /* 0x000fe400078e0207 */
[----:B------:R-:W-:Y:S02]  /*1140*/  @!P1 IMAD.MOV.U32 R7, RZ, RZ, R3 ;  /* 0x000000ffff079224 */ /* 0x000fe400078e0003 */
[----:B------:R-:W-:Y:S02]  /*1150*/  IMAD R2, R10, R2, R19 ;  /* 0x000000020a027224 */ /* 0x000fe400078e0213 */
[----:B------:R-:W-:-:S02]  /*1160*/  IMAD R18, R5, R4, R13 ;  /* 0x0000000405127224 */ /* 0x000fc400078e020d */
[----:B------:R-:W-:Y:S02]  /*1170*/  IMAD R19, R7, R10, R2 ;  /* 0x0000000a07137224 */ /* 0x000fe400078e0202 */
.L_x_15:
[----:B------:R-:W1:Y:S01]  /*1180*/  LDCU UR4, c[0x0][0xb30] ;  /* 0x00016600ff0477ac */ /* 0x000e620008000800 */
[----:B------:R-:W2:Y:S08]  /*1190*/  S2UR UR37, SR_CgaCtaId ;  /* 0x00000000002579c3 */ /* 0x000eb00000008800 */
[----:B------:R-:W3:Y:S01]  /*11a0*/  LDC R68, c[0x0][0xb24] ;  /* 0x0002c900ff447b82 */ /* 0x000ee20000000800 */
[----:B-1----:R-:W-:-:S09]  /*11b0*/  UISETP.NE.AND UP0, UPT, UR4, 0x1, UPT ;  /* 0x000000010400788c */ /* 0x002fd2000bf05270 */
[----:B--2---:R-:W-:Y:S05]  /*11c0*/  BRA.U UP0, `(.L_x_16) ;  /* 0x0000000100407547 */ /* 0x004fea000b800000 */
[----:B------:R-:W1:Y:S08]  /*11d0*/  LDC.64 R4, c[0x0][0xb10] ;  /* 0x0002c400ff047b82 */ /* 0x000e700000000a00 */
[----:B------:R-:W2:Y:S08]  /*11e0*/  LDC.64 R2, c[0x0][0xb18] ;  /* 0x0002c600ff027b82 */ /* 0x000eb00000000a00 */
[----:B------:R-:W4:Y:S08]  /*11f0*/  LDC R6, c[0x0][0xb20] ;  /* 0x0002c800ff067b82 */ /* 0x000f300000000800 */
[----:B------:R-:W3:Y:S01]  /*1200*/  LDC R8, c[0x0][0xb0c] ;  /* 0x0002c300ff087b82 */ /* 0x000ee20000000800 */
[----:B-1----:R-:W-:-:S05]  /*1210*/  IMAD.HI.U32 R4, R19, R4, RZ ;  /* 0x0000000413047227 */ /* 0x002fca00078e00ff */
[----:B------:R-:W-:Y:S01]  /*1220*/  SHF.R.U32.HI R4, RZ, R5, R4 ;  /* 0x00000005ff047219 */ /* 0x000fe20000011604 */
[----:B--2---:R-:W-:Y:S01]  /*1230*/  IMAD.HI.U32 R3, R18, R3, RZ ;  /* 0x0000000312037227 */ /* 0x004fe200078e00ff */
[----:B------:R-:W-:-:S04]  /*1240*/  ISETP.NE.AND P0, PT, R2, 0x1, PT ;  /* 0x000000010200780c */ /* 0x000fc80003f05270 */
[----:B----4-:R-:W-:-:S04]  /*1250*/  SHF.R.U32.HI R3, RZ, R6, R3 ;  /* 0x00000006ff037219 */ /* 0x010fc80000011603 */
[----:B------:R-:W-:Y:S02]  /*1260*/  SEL R3, R18, R3, !P0 ;  /* 0x0000000312037207 */ /* 0x000fe40004000000 */
[----:B---3--:R-:W-:-:S04]  /*1270*/  ISETP.NE.AND P1, PT, R8, 0x1, PT ;  /* 0x000000010800780c */ /* 0x008fc80003f25270 */
[----:B------:R-:W-:-:S05]  /*1280*/  SEL R4, R19, R4, !P1 ;  /* 0x0000000413047207 */ /* 0x000fca0004800000 */
[----:B------:R-:W-:Y:S02]  /*1290*/  IMAD.IADD R5, R3, 0x1, -R4 ;  /* 0x0000000103057824 */ /* 0x000fe400078e0a04 */
[----:B------:R-:W-:Y:S02]  /*12a0*/  IMAD.IADD R3, R4, 0x1, -R3 ;  /* 0x0000000104037824 */ /* 0x000fe400078e0a03 */
[----:B------:R-:W-:Y:S02]  /*12b0*/  IMAD R19, R5, R8, R19 ;  /* 0x0000000805137224 */ /* 0x000fe400078e0213 */
[----:B------:R-:W-:-:S07]  /*12c0*/  IMAD R18, R3, R2, R18 ;  /* 0x0000000203127224 */ /* 0x000fce00078e0212 */
.L_x_16:
[----:B------:R-:W-:Y:S01]  /*12d0*/  BAR.SYNC.DEFER_BLOCKING 0x0 ;  /* 0x0000000000007b1d */ /* 0x000fe20000010000 */
[----:B------:R-:W-:Y:S01]  /*12e0*/  UISETP.NE.AND UP0, UPT, UR8, 0x2, UPT ;  /* 0x000000020800788c */ /* 0x000fe2000bf05270 */
[----:B------:R-:W-:Y:S02]  /*12f0*/  ISETP.NE.OR P5, PT, R0, 0x2, !P5 ;  /* 0x000000020000780c */ /* 0x000fe40006fa5670 */
[----:B------:R-:W-:-:S06]  /*1300*/  LOP3.LUT R2, R227, 0x1f, RZ, 0xc0, !PT ;  /* 0x0000001fe3027812 */ /* 0x000fcc00078ec0ff */
[----:B------:R-:W-:Y:S05]  /*1310*/  BRA.U UP0, `(.L_x_17) ;  /* 0x0000001100347547 */ /* 0x000fea000b800000 */
[----:B------:R-:W1:Y:S01]  /*1320*/  LDCU UR13, c[0x0][0x38c] ;  /* 0x00007180ff0d77ac */ /* 0x000e620008000800 */
[----:B------:R-:W2:Y:S01]  /*1330*/  LDC R9, c[0x0][0x370] ;  /* 0x0000dc00ff097b82 */ /* 0x000ea20000000800 */
[----:B------:R-:W-:Y:S01]  /*1340*/  HFMA2 R14, -RZ, RZ, 0, 0 ;  /* 0x00000000ff0e7431 */ /* 0x000fe200000001ff */
[----:B------:R-:W-:Y:S01]  /*1350*/  ISETP.EQ.OR P4, PT, R2, RZ, P5 ;  /* 0x000000ff0200720c */ /* 0x000fe20002f82670 */
[----:B------:R-:W-:Y:S01]  /*1360*/  IMAD.MOV.U32 R15, RZ, RZ, 0x1 ;  /* 0x00000001ff0f7424 */ /* 0x000fe200078e00ff */
[----:B------:R-:W-:Y:S01]  /*1370*/  CS2R R12, SRZ ;  /* 0x00000000000c7805 */ /* 0x000fe2000001ff00 */
[----:B------:R-:W-:Y:S01]  /*1380*/  IMAD.MOV.U32 R10, RZ, RZ, 0x1 ;  /* 0x00000001ff0a7424 */ /* 0x000fe200078e00ff */
[----:B------:R-:W4:Y:S02]  /*1390*/  LDCU.64 UR22, c[0x0][0x348] ;  /* 0x00006900ff1677ac */ /* 0x000f240008000a00 */
[----:B------:R-:W2:Y:S01]  /*13a0*/  LDC R0, c[0x0][0x374] ;  /* 0x0000dd00ff007b82 */ /* 0x000ea20000000800 */
[----:B------:R-:W-:Y:S01]  /*13b0*/  UMOV UR6, URZ ;  /* 0x000000ff00067c82 */ /* 0x000fe20008000000 */
[----:B-1----:R-:W-:-:S04]  /*13c0*/  UIADD3 UR5, UPT, UPT, UR13, 0x3f, URZ ;  /* 0x0000003f0d057890 */ /* 0x002fc8000fffe0ff */
[----:B------:R-:W-:-:S04]  /*13d0*/  USHF.R.S32.HI UR4, URZ, 0x1f, UR5 ;  /* 0x0000001fff047899 */ /* 0x000fc80008011405 */
[----:B------:R-:W-:-:S04]  /*13e0*/  ULEA.HI UR4, UR4, UR5, URZ, 0x6 ;  /* 0x0000000504047291 */ /* 0x000fc8000f8f30ff */
[----:B------:R-:W-:Y:S02]  /*13f0*/  USHF.R.S32.HI UR15, URZ, 0x6, UR4 ;  /* 0x00000006ff0f7899 */ /* 0x000fe40008011404 */
[----:B------:R-:W-:Y:S02]  /*1400*/  UIADD3 UR4, UPT, UPT, UR13, -0x1, URZ ;  /* 0xffffffff0d047890 */ /* 0x000fe4000fffe0ff */
[----:B------:R-:W-:Y:S02]  /*1410*/  UISETP.LT.U32.AND UP0, UPT, UR15, 0x3, UPT ;  /* 0x000000030f00788c */ /* 0x000fe4000bf01070 */
[----:B------:R-:W-:Y:S02]  /*1420*/  UISETP.GE.U32.AND UP1, UPT, UR4, -0x7f, UPT ;  /* 0xffffff810400788c */ /* 0x000fe4000bf26070 */
[----:B------:R-:W-:Y:S02]  /*1430*/  USEL UR14, UR15, 0x3, UP0 ;  /* 0x000000030f0e7887 */ /* 0x000fe40008000000 */
[----:B------:R-:W-:-:S02]  /*1440*/  UIADD3 UR13, UPT, UPT, UR13, 0x7e, URZ ;  /* 0x0000007e0d0d7890 */ /* 0x000fc4000fffe0ff */
[----:B------:R-:W-:Y:S02]  /*1450*/  UIADD3 UR5, UPT, UPT, UR14, -0x1, URZ ;  /* 0xffffffff0e057890 */ /* 0x000fe4000fffe0ff */
[----:B------:R-:W-:-:S03]  /*1460*/  UIADD3 UR7, UPT, UPT, UR15, -UR14, URZ ;  /* 0x8000000e0f077290 */ /* 0x000fc6000fffe0ff */
[----:B------:R-:W-:-:S04]  /*1470*/  @UP1 UIADD3 UR5, UPT, UPT, UR14, URZ, URZ ;  /* 0x000000ff0e051290 */ /* 0x000fc8000fffe0ff */
[----:B----4-:R-:W-:-:S12]  /*1480*/  UIADD3 UR5, UPT, UPT, UR5, 0x1, URZ ;  /* 0x0000000105057890 */ /* 0x010fd8000fffe0ff */
.L_x_35:
[----:B------:R-:W-:Y:S01]  /*1490*/  UISETP.NE.AND UP0, UPT, UR37, URZ, UPT ;  /* 0x000000ff2500728c */ /* 0x000fe2000bf05270 */
[----:B------:R-:W1:Y:S08]  /*14a0*/  S2UR UR37, SR_CgaCtaId ;  /* 0x00000000002579c3 */ /* 0x000e700000008800 */
[----:B------:R-:W-:Y:S05]  /*14b0*/  BRA.U UP0, `(.L_x_18) ;  /* 0x0000000100347547 */ /* 0x000fea000b800000 */
[----:B------:R-:W4:Y:S01]  /*14c0*/  S2R R2, SR_CgaCtaId ;  /* 0x0000000000027919 */ /* 0x000f220000008800 */
[----:B------:R-:W-:-:S04]  /*14d0*/  MOV R3, 0x400 ;  /* 0x0000040000037802 */ /* 0x000fc80000000f00 */
[----:B----4-:R-:W-:Y:S02]  /*14e0*/  LEA R3, R2, R3, 0x18 ;  /* 0x0000000302037211 */ /* 0x010fe400078ec0ff */
[----:B------:R-:W-:-:S03]  /*14f0*/  SHF.L.U32 R2, R10, 0x1f, RZ ;  /* 0x0000001f0a027819 */ /* 0x000fc600000006ff */
[----:B------:R-:W-:-:S04]  /*1500*/  IMAD R3, R12, 0x8, R3 ;  /* 0x000000080c037824 */ /* 0x000fc800078e0203 */
[----:B------:R-:W4:Y:S02]  /*1510*/  SYNCS.PHASECHK.TRANS64.TRYWAIT P0, [R3+URZ+0xd0], R2 ;  /* 0x0000d002030075a7 */ /* 0x000f2400080011ff */
[----:B----4-:R-:W-:Y:S05]  /*1520*/  @!P0 BRA `(.L_x_19) ;  /* 0x000000bc00488947 */ /* 0x010fea0003800000 */
.L_x_304:
[----:B------:R-:W-:Y:S01]  /*1530*/  VIADD R12, R12, 0x1 ;  /* 0x000000010c0c7836 */ /* 0x000fe20000000000 */
[----:B------:R4:W-:Y:S04]  /*1540*/  SYNCS.ARRIVE.TRANS64.A1T0 RZ, [R3+URZ+0xc0], RZ ;  /* 0x0000c0ff03ff79a7 */ /* 0x0009e800081000ff */
[----:B------:R-:W-:-:S04]  /*1550*/  ISETP.NE.AND P0, PT, R12, 0x2, PT ;  /* 0x000000020c00780c */ /* 0x000fc80003f05270 */
[----:B------:R-:W-:Y:S02]  /*1560*/  SEL R12, R12, RZ, P0 ;  /* 0x000000ff0c0c7207 */ /* 0x000fe40000000000 */
[----:B----4-:R-:W-:-:S04]  /*1570*/  SEL R3, RZ, 0x1, P0 ;  /* 0x00000001ff037807 */ /* 0x010fc80000000000 */
[----:B------:R-:W-:-:S07]  /*1580*/  LOP3.LUT R10, R10, R3, RZ, 0x3c, !PT ;  /* 0x000000030a0a7212 */ /* 0x000fce00078e3cff */
.L_x_18:
[----:B------:R-:W-:Y:S01]  /*1590*/  UMOV UR4, 0x400 ;  /* 0x0000040000047882 */ /* 0x000fe20000000000 */
[----:B------:R-:W-:Y:S01]  /*15a0*/  SHF.L.U32 R2, R15, 0x1f, RZ ;  /* 0x0000001f0f027819 */ /* 0x000fe200000006ff */
[----:B-1----:R-:W-:Y:S01]  /*15b0*/  ULEA UR4, UR37, UR4, 0x18 ;  /* 0x0000000425047291 */ /* 0x002fe2000f8ec0ff */
[----:B------:R-:W-:Y:S01]  /*15c0*/  R2UR UR35, R19 ;  /* 0x00000000132372ca */ /* 0x000fe200000e0000 */
[----:B------:R-:W-:Y:S01]  /*15d0*/  UISETP.GE.U32.AND UP0, UPT, UR13, 0x7f, UPT ;  /* 0x0000007f0d00788c */ /* 0x000fe2000bf06070 */
[----:B------:R-:W-:Y:S01]  /*15e0*/  R2UR UR11, R18 ;  /* 0x00000000120b72ca */ /* 0x000fe200000e0000 */
[----:B------:R-:W-:Y:S01]  /*15f0*/  ULEA UR8, UR6, UR4, 0x3 ;  /* 0x0000000406087291 */ /* 0x000fe2000f8e18ff */
[----:B------:R-:W-:-:S08]  /*1600*/  UMOV UR24, URZ ;  /* 0x000000ff00187c82 */ /* 0x000fd00008000000 */
[----:B------:R1:W4:Y:S01]  /*1610*/  SYNCS.PHASECHK.TRANS64.TRYWAIT P0, [UR8+0x18], R2 ;  /* 0x00001802ff0075a7 */ /* 0x0003220008001108 */
[----:B------:R-:W-:Y:S02]  /*1620*/  USHF.L.U32 UR35, UR35, 0x7, URZ ;  /* 0x0000000723237899 */ /* 0x000fe400080006ff */
[----:B------:R-:W-:Y:S01]  /*1630*/  USHF.L.U32 UR11, UR11, 0x8, URZ ;  /* 0x000000080b0b7899 */ /* 0x000fe200080006ff */
[----:B------:R-:W-:Y:S11]  /*1640*/  BRA.U !UP0, `(.L_x_20) ;  /* 0x0000000108a87547 */ /* 0x000ff6000b800000 */
[----:B------:R-:W-:Y:S01]  /*1650*/  UMOV UR16, URZ ;  /* 0x000000ff00107c82 */ /* 0x000fe20008000000 */
[----:B------:R-:W-:-:S05]  /*1660*/  UMOV UR17, UR6 ;  /* 0x0000000600117c82 */ /* 0x000fca0008000000 */
.L_x_25:
[----:B-1----:R-:W-:Y:S01]  /*1670*/  ULEA UR33, UR17, UR4, 0x3 ;  /* 0x0000000411217291 */ /* 0x002fe2000f8e18ff */
[----:B----4-:R-:W-:Y:S01]  /*1680*/  @!P5 MOV R3, 0xc000 ;  /* 0x0000c0000003d802 */ /* 0x010fe20000000f00 */
[----:B----4-:R-:W-:Y:S10]  /*1690*/  @P0 BRA `(.L_x_21) ;  /* 0x00000000000c0947 */ /* 0x010ff40003800000 */
[----:B------:R-:W-:-:S04]  /*16a0*/  SHF.L.U32 R5, R15, 0x1f, RZ ;  /* 0x0000001f0f057819 */ /* 0x000fc800000006ff */
[----:B------:R-:W4:Y:S02]  /*16b0*/  SYNCS.PHASECHK.TRANS64.TRYWAIT P0, [UR33+0x18], R5 ;  /* 0x00001805ff0075a7 */ /* 0x000f240008001121 */
[----:B----4-:R-:W-:Y:S05]  /*16c0*/  @!P0 BRA `(.L_x_22) ;  /* 0x000000b800f48947 */ /* 0x010fea0003800000 */
.L_x_21:
[----:B------:R4:W-:Y:S01]  /*16d0*/  @!P5 SYNCS.ARRIVE.TRANS64 RZ, [UR33], R3 ;  /* 0x00000003ffffd9a7 */ /* 0x0009e20008000021 */
[----:B------:R-:W-:Y:S04]  /*16e0*/  BSSY.RECONVERGENT B0, `(.L_x_23) ;  /* 0x0000003000007945 */ /* 0x000fe80003800200 */
[----:B------:R-:W-:Y:S05]  /*16f0*/  @P4 BRA `(.L_x_24) ;  /* 0x0000000000044947 */ /* 0x000fea0003800000 */
[----:B------:R-:W-:Y:S05]  /*1700*/  BPT.TRAP 0x1 ;  /* 0x000000040000795c */ /* 0x000fea0000300000 */
.L_x_24:
[----:B------:R-:W-:Y:S05]  /*1710*/  BSYNC.RECONVERGENT B0 ;  /* 0x0000000000007941 */ /* 0x000fea0003800200 */
.L_x_23:
[----:B------:R-:W-:Y:S02]  /*1720*/  UIADD3 UR6, UPT, UPT, UR17, 0x1, URZ ;  /* 0x0000000111067890 */ /* 0x000fe4000fffe0ff */
[----:B------:R-:W-:Y:S02]  /*1730*/  ULEA UR32, UR17, UR4, 0xe ;  /* 0x0000000411207291 */ /* 0x000fe4000f8e70ff */
[----:B------:R-:W-:Y:S02]  /*1740*/  UISETP.NE.AND UP0, UPT, UR6, 0x3, UPT ;  /* 0x000000030600788c */ /* 0x000fe4000bf05270 */
[----:B------:R-:W-:Y:S02]  /*1750*/  UIADD3 UR26, UP1, UPT, UR22, 0x80, URZ ;  /* 0x00000080161a7890 */ /* 0x000fe4000ff3e0ff */
[----:B------:R-:W-:Y:S02]  /*1760*/  USEL UR9, URZ, 0x1, UP0 ;  /* 0x00000001ff097887 */ /* 0x000fe40008000000 */
[----:B------:R-:W-:-:S02]  /*1770*/  USEL UR6, UR6, URZ, UP0 ;  /* 0x000000ff06067287 */ /* 0x000fc40008000000 */
[----:B------:R-:W-:Y:S02]  /*1780*/  UIADD3 UR20, UP0, UPT, UR22, 0x180, URZ ;  /* 0x0000018016147890 */ /* 0x000fe4000ff1e0ff */
[----:B------:R-:W-:Y:S01]  /*1790*/  ULEA UR8, UR6, UR4, 0x3 ;  /* 0x0000000406087291 */ /* 0x000fe2000f8e18ff */
[----:B------:R-:W-:Y:S01]  /*17a0*/  LOP3.LUT R15, R15, UR9, RZ, 0x3c, !PT ;  /* 0x000000090f0f7c12 */ /* 0x000fe2000f8e3cff */
[----:B------:R-:W-:Y:S02]  /*17b0*/  USHF.L.U32 UR34, UR16, 0x6, URZ ;  /* 0x0000000610227899 */ /* 0x000fe400080006ff */
[----:B------:R-:W-:Y:S01]  /*17c0*/  UIADD3.X UR27, UPT, UPT, URZ, UR23, URZ, UP1, !UPT ;  /* 0x00000017ff1b7290 */ /* 0x000fe20008ffe4ff */
[----:B-1----:R-:W-:Y:S01]  /*17d0*/  SHF.L.U32 R2, R15, 0x1f, RZ ;  /* 0x0000001f0f027819 */ /* 0x002fe200000006ff */
[----:B------:R-:W-:Y:S02]  /*17e0*/  UIADD3 UR32, UPT, UPT, UR32, 0x10800, URZ ;  /* 0x0001080020207890 */ /* 0x000fe4000fffe0ff */
[----:B------:R-:W-:Y:S01]  /*17f0*/  UIADD3.X UR21, UPT, UPT, URZ, UR23, URZ, UP0, !UPT ;  /* 0x00000017ff157290 */ /* 0x000fe200087fe4ff */
[----:B------:R1:W1:Y:S01]  /*1800*/  SYNCS.PHASECHK.TRANS64.TRYWAIT P0, [UR8+0x18], R2 ;  /* 0x00001802ff0075a7 */ /* 0x0002620008001108 */
[----:B------:R-:W-:Y:S01]  /*1810*/  ULEA UR8, UR17, UR4, 0xf ;  /* 0x0000000411087291 */ /* 0x000fe2000f8e78ff */
[----:B------:R-:W-:Y:S01]  /*1820*/  UMOV UR18, 0x0 ;  /* 0x0000000000127882 */ /* 0x000fe20000000000 */
[----:B------:R-:W-:-:S02]  /*1830*/  UMOV UR19, 0x10000000 ;  /* 0x1000000000137882 */ /* 0x000fc40000000000 */
[----:B------:R-:W-:Y:S01]  /*1840*/  UIADD3 UR8, UPT, UPT, UR8, 0x1c800, URZ ;  /* 0x0001c80008087890 */ /* 0x000fe2000fffe0ff */
[----:B------:R1:W-:Y:S01]  /*1850*/  UTMALDG.3D [UR32], [UR26], desc[UR18] ;  /* 0x000012201a0075b4 */ /* 0x0003e20008011000 */
[----:B------:R-:W-:Y:S01]  /*1860*/  UMOV UR12, UR36 ;  /* 0x00000024000c7c82 */ /* 0x000fe20008000000 */
[----:B------:R-:W-:Y:S01]  /*1870*/  UMOV UR9, UR33 ;  /* 0x0000002100097c82 */ /* 0x000fe20008000000 */
[----:B------:R-:W-:Y:S01]  /*1880*/  UMOV UR10, UR34 ;  /* 0x00000022000a7c82 */ /* 0x000fe20008000000 */
[----:B------:R-:W-:Y:S01]  /*1890*/  UIADD3 UR16, UPT, UPT, UR16, 0x1, URZ ;  /* 0x0000000110107890 */ /* 0x000fe2000fffe0ff */
[----:B------:R-:W-:Y:S01]  /*18a0*/  UMOV UR24, UR5 ;  /* 0x0000000500187c82 */ /* 0x000fe20008000000 */
[----:B------:R-:W-:Y:S02]  /*18b0*/  UMOV UR17, UR6 ;  /* 0x0000000600117c82 */ /* 0x000fe40008000000 */
[----:B------:R1:W-:Y:S01]  /*18c0*/  UTMALDG.3D [UR8], [UR20], desc[UR18] ;  /* 0x00001208140075b4 */ /* 0x0003e20008011000 */
[----:B------:R-:W-:-:S09]  /*18d0*/  UISETP.NE.AND UP0, UPT, UR16, UR5, UPT ;  /* 0x000000051000728c */ /* 0x000fd2000bf05270 */
[----:B------:R-:W-:Y:S05]  /*18e0*/  BRA.U UP0, `(.L_x_25) ;  /* 0xfffffffd00607547 */ /* 0x000fea000b83ffff */
.L_x_20:
[----:B-1--4-:R-:W-:Y:S01]  /*18f0*/  PLOP3.LUT P0, PT, PT, PT, UP3, 0x80, 0x8 ;  /* 0x000000000008781c */ /* 0x012fe20003f0f038 */
[----:B------:R-:W-:Y:S01]  /*1900*/  ULEA UR8, UR6, UR4, 0x3 ;  /* 0x0000000406087291 */ /* 0x000fe2000f8e18ff */
[----:B------:R-:W-:Y:S01]  /*1910*/  SHF.L.U32 R2, R15, 0x1f, RZ ;  /* 0x0000001f0f027819 */ /* 0x000fe200000006ff */
[----:B------:R-:W-:-:S10]  /*1920*/  UISETP.GT.AND UP0, UPT, UR15, UR14, UPT ;  /* 0x0000000e0f00728c */ /* 0x000fd4000bf04270 */
[----:B------:R-:W-:Y:S01]  /*1930*/  @!P0 SYNCS.ARRIVE.TRANS64.A1T0 RZ, [UR4+0x78], RZ ;  /* 0x000078ffffff89a7 */ /* 0x000fe20008100004 */
[----:B------:R1:W4:Y:S01]  /*1940*/  SYNCS.PHASECHK.TRANS64.TRYWAIT P0, [UR8+0x18], R2 ;  /* 0x00001802ff0075a7 */ /* 0x0003220008001108 */
[----:B------:R-:W-:Y:S05]  /*1950*/  BRA.U !UP0, `(.L_x_26) ;  /* 0x0000000108ac7547 */ /* 0x000fea000b800000 */
[----:B------:R-:W-:Y:S01]  /*1960*/  UIADD3 UR21, UPT, UPT, UR7, UR24, URZ ;  /* 0x0000001807157290 */ /* 0x000fe2000fffe0ff */
[----:B------:R-:W-:-:S11]  /*1970*/  UMOV UR25, UR6 ;  /* 0x0000000600197c82 */ /* 0x000fd60008000000 */
.L_x_31:
[----:B-1----:R-:W-:Y:S01]  /*1980*/  ULEA UR17, UR25, UR4, 0x3 ;  /* 0x0000000419117291 */ /* 0x002fe2000f8e18ff */
[----:B----4-:R-:W-:Y:S01]  /*1990*/  @!P5 MOV R3, 0xc000 ;  /* 0x0000c0000003d802 */ /* 0x010fe20000000f00 */
[----:B----4-:R-:W-:Y:S10]  /*19a0*/  @P0 BRA `(.L_x_27) ;  /* 0x00000000000c0947 */ /* 0x010ff40003800000 */
[----:B------:R-:W-:-:S04]  /*19b0*/  SHF.L.U32 R5, R15, 0x1f, RZ ;  /* 0x0000001f0f057819 */ /* 0x000fc800000006ff */
[----:B------:R-:W4:Y:S02]  /*19c0*/  SYNCS.PHASECHK.TRANS64.TRYWAIT P0, [UR17+0x18], R5 ;  /* 0x00001805ff0075a7 */ /* 0x000f240008001111 */
[----:B----4-:R-:W-:Y:S05]  /*19d0*/  @!P0 BRA `(.L_x_28) ;  /* 0x000000b800488947 */ /* 0x010fea0003800000 */
.L_x_27:
[----:B------:R4:W-:Y:S01]  /*19e0*/  @!P5 SYNCS.ARRIVE.TRANS64 RZ, [UR17], R3 ;  /* 0x00000003ffffd9a7 */ /* 0x0009e20008000011 */
[----:B------:R-:W-:Y:S04]  /*19f0*/  BSSY.RECONVERGENT B0, `(.L_x_29) ;  /* 0x0000003000007945 */ /* 0x000fe80003800200 */
[----:B------:R-:W-:Y:S05]  /*1a00*/  @P4 BRA `(.L_x_30) ;  /* 0x0000000000044947 */ /* 0x000fea0003800000 */
[----:B------:R-:W-:Y:S05]  /*1a10*/  BPT.TRAP 0x1 ;  /* 0x000000040000795c */ /* 0x000fea0000300000 */
.L_x_30:
[----:B------:R-:W-:Y:S05]  /*1a20*/  BSYNC.RECONVERGENT B0 ;  /* 0x0000000000007941 */ /* 0x000fea0003800200 */
.L_x_29:
        /* <DEDUP_REMOVED lines=10> */
[----:B------:R-:W-:Y:S01]  /*1ad0*/  UIADD3 UR16, UPT, UPT, UR16, 0x10800, URZ ;  /* 0x0001080010107890 */ /* 0x000fe2000fffe0ff */
[----:B-1----:R-:W-:Y:S01]  /*1ae0*/  SHF.L.U32 R2, R15, 0x1f, RZ ;  /* 0x0000001f0f027819 */ /* 0x002fe200000006ff */
[----:B------:R-:W-:Y:S02]  /*1af0*/  UIADD3.X UR31, UPT, UPT, URZ, UR23, URZ, UP1, !UPT ;  /* 0x00000017ff1f7290 */ /* 0x000fe40008ffe4ff */
[----:B------:R-:W-:Y:S01]  /*1b00*/  UIADD3.X UR29, UPT, UPT, URZ, UR23, URZ, UP0, !UPT ;  /* 0x00000017ff1d7290 */ /* 0x000fe200087fe4ff */
[----:B------:R1:W1:Y:S01]  /*1b10*/  SYNCS.PHASECHK.TRANS64.TRYWAIT P0, [UR8+0x18], R2 ;  /* 0x00001802ff0075a7 */ /* 0x0002620008001108 */
[----:B------:R-:W-:Y:S01]  /*1b20*/  ULEA UR8, UR25, UR4, 0xf ;  /* 0x0000000419087291 */ /* 0x000fe2000f8e78ff */
[----:B------:R-:W-:Y:S01]  /*1b30*/  UMOV UR26, 0x0 ;  /* 0x00000000001a7882 */ /* 0x000fe20000000000 */
[----:B------:R-:W-:-:S02]  /*1b40*/  UMOV UR27, 0x10000000 ;  /* 0x10000000001b7882 */ /* 0x000fc40000000000 */
[----:B------:R-:W-:Y:S01]  /*1b50*/  UIADD3 UR8, UPT, UPT, UR8, 0x1c800, URZ ;  /* 0x0001c80008087890 */ /* 0x000fe2000fffe0ff */
[----:B------:R-:W-:Y:S01]  /*1b60*/  UMOV UR19, UR35 ;  /* 0x0000002300137c82 */ /* 0x000fe20008000000 */
[----:B------:R-:W-:Y:S01]  /*1b70*/  UMOV UR20, UR36 ;  /* 0x0000002400147c82 */ /* 0x000fe20008000000 */
[----:B------:R-:W-:Y:S01]  /*1b80*/  UMOV UR12, UR36 ;  /* 0x00000024000c7c82 */ /* 0x000fe20008000000 */
[----:B------:R-:W-:Y:S01]  /*1b90*/  UMOV UR9, UR17 ;  /* 0x0000001100097c82 */ /* 0x000fe20008000000 */
[----:B------:R-:W-:Y:S01]  /*1ba0*/  UMOV UR10, UR18 ;  /* 0x00000012000a7c82 */ /* 0x000fe20008000000 */
[----:B------:R1:W-:Y:S01]  /*1bb0*/  UTMALDG.3D [UR16], [UR30], desc[UR26] ;  /* 0x00001a101e0075b4 */ /* 0x0003e20008011000 */
[----:B------:R-:W-:Y:S01]  /*1bc0*/  UIADD3 UR24, UPT, UPT, UR24, 0x1, URZ ;  /* 0x0000000118187890 */ /* 0x000fe2000fffe0ff */
[----:B------:R-:W-:-:S03]  /*1bd0*/  UMOV UR25, UR6 ;  /* 0x0000000600197c82 */ /* 0x000fc60008000000 */
[----:B------:R-:W-:Y:S01]  /*1be0*/  UISETP.NE.AND UP0, UPT, UR24, UR21, UPT ;  /* 0x000000151800728c */ /* 0x000fe2000bf05270 */
[----:B------:R1:W-:Y:S08]  /*1bf0*/  UTMALDG.3D [UR8], [UR28], desc[UR26] ;  /* 0x00001a081c0075b4 */ /* 0x0003f00008011000 */
[----:B------:R-:W-:Y:S05]  /*1c00*/  BRA.U UP0, `(.L_x_31) ;  /* 0xfffffffd005c7547 */ /* 0x000fea000b83ffff */
.L_x_26:
[C---:B-1----:R-:W-:Y:S01]  /*1c10*/  LEA R2, R14.reuse, UR4, 0x3 ;  /* 0x000000040e027c11 */ /* 0x042fe2000f8e18ff */
[----:B------:R-:W-:Y:S01]  /*1c20*/  NOP ;  /* 0x0000000000007918 */ /* 0x000fe20000000000 */
[----:B----4-:R-:W-:Y:S02]  /*1c30*/  SHF.L.U32 R3, R13, 0x1f, RZ ;  /* 0x0000001f0d037819 */ /* 0x010fe400000006ff */
[----:B------:R-:W-:Y:S02]  /*1c40*/  LEA R4, R14, UR4, 0x4 ;  /* 0x000000040e047c11 */ /* 0x000fe4000f8e20ff */
[----:B------:R-:W1:Y:S02]  /*1c50*/  SYNCS.PHASECHK.TRANS64.TRYWAIT P0, [R2+URZ+0x80], R3 ;  /* 0x00008003020075a7 */ /* 0x000e6400080011ff */
[----:B-1----:R-:W-:Y:S05]  /*1c60*/  @!P0 BRA `(.L_x_32) ;  /* 0x000000b400bc8947 */ /* 0x002fea0003800000 */
.L_x_307:
[----:B------:R-:W4:Y:S01]  /*1c70*/  LDS.128 R4, [R4+0xf0] ;  /* 0x0000f00004047984 */ /* 0x000f220000000c00 */
[----:B---3--:R-:W-:Y:S01]  /*1c80*/  ISETP.GE.AND P0, PT, R68, 0x1, PT ;  /* 0x000000014400780c */ /* 0x008fe20003f06270 */
[----:B-1----:R-:W-:Y:S01]  /*1c90*/  VIADD R2, R2, 0x90 ;  /* 0x0000009002027836 */ /* 0x002fe20000000000 */
[----:B------:R-:W-:Y:S01]  /*1ca0*/  @!PT LDS RZ, [RZ] ;  /* 0x00000000fffff984 */ /* 0x000fe20000000800 */
[----:B------:R-:W-:Y:S01]  /*1cb0*/  @!PT LDS RZ, [RZ] ;  /* 0x00000000fffff984 */ /* 0x000fe20000000800 */
[----:B------:R-:W-:Y:S01]  /*1cc0*/  @!PT LDS RZ, [RZ] ;  /* 0x00000000fffff984 */ /* 0x000fe20000000800 */
[----:B------:R-:W-:Y:S01]  /*1cd0*/  @!PT LDS RZ, [RZ] ;  /* 0x00000000fffff984 */ /* 0x000fe20000000800 */
[----:B------:R1:W-:Y:S06]  /*1ce0*/  MEMBAR.ALL.CTA ;  /* 0x0000000000007992 */ /* 0x0003ec0000008000 */
[----:B-1----:R-:W1:Y:S01]  /*1cf0*/  FENCE.VIEW.ASYNC.S ;  /* 0x00000000000073c6 */ /* 0x002e620000000000 */
[----:B------:R-:W-:-:S04]  /*1d00*/  PRMT R2, RZ, 0x654, R2 ;  /* 0x00000654ff027816 */ /* 0x000fc80000000002 */
[----:B-1----:R1:W-:Y:S01]  /*1d10*/  SYNCS.ARRIVE.TRANS64.RED.A1T0 RZ, [R2+URZ], RZ ;  /* 0x000000ff02ff79a7 */ /* 0x0023e200081004ff */
[----:B----4-:R-:W-:-:S13]  /*1d20*/  LOP3.LUT P2, RZ, R6, 0x1, RZ, 0xc0, !PT ;  /* 0x0000000106ff7812 */ /* 0x010fda000784c0ff */
[----:B------:R-:W-:Y:S01]  /*1d30*/  @P2 SHF.R.U32.HI R3, RZ, 0x10, R5 ;  /* 0x00000010ff032819 */ /* 0x000fe20000011605 */
[----:B------:R-:W-:Y:S01]  /*1d40*/  VOTEU.ANY UP0, P2 ;  /* 0x0000000000ff7886 */ /* 0x000fe20001000100 */
[----:B------:R-:W-:Y:S02]  /*1d50*/  @P2 MOV R11, R4 ;  /* 0x00000004000b2202 */ /* 0x000fe40000000f00 */
[----:B------:R-:W-:Y:S02]  /*1d60*/  @P2 R2UR.BROADCAST UR8, R3 ;  /* 0x00000000030822ca */ /* 0x000fe400008e0000 */
[----:B------:R-:W-:-:S11]  /*1d70*/  @P2 LOP3.LUT R8, R5, 0xffff, RZ, 0xc0, !PT ;  /* 0x0000ffff05082812 */ /* 0x000fd600078ec0ff */
[----:B------:R-:W-:Y:S01]  /*1d80*/  @UP0 UMOV UR36, UR8 ;  /* 0x0000000800240c82 */ /* 0x000fe20008000000 */
[----:B-1----:R-:W-:Y:S05]  /*1d90*/  @!P0 BRA `(.L_x_33) ;  /* 0x0000000000b88947 */ /* 0x002fea0003800000 */
[----:B------:R-:W2:Y:S01]  /*1da0*/  LDC.64 R4, c[0x0][0xb18] ;  /* 0x0002c600ff047b82 */ /* 0x000ea20000000a00 */
[----:B------:R-:W-:-:S07]  /*1db0*/  ISETP.NE.AND P3, PT, R68, 0x1, PT ;  /* 0x000000014400780c */ /* 0x000fce0003f65270 */
[----:B------:R-:W1:Y:S08]  /*1dc0*/  LDC.64 R6, c[0x0][0xb10] ;  /* 0x0002c400ff067b82 */ /* 0x000e700000000a00 */
[----:B------:R-:W3:Y:S08]  /*1dd0*/  LDC R16, c[0x0][0xb20] ;  /* 0x0002c800ff107b82 */ /* 0x000ef00000000800 */
[----:B------:R-:W4:Y:S01]  /*1de0*/  LDC R18, c[0x0][0xb0c] ;  /* 0x0002c300ff127b82 */ /* 0x000f220000000800 */
[----:B--2---:R-:W-:Y:S01]  /*1df0*/  IMAD.HI.U32 R17, R0, R5, RZ ;  /* 0x0000000500117227 */ /* 0x004fe200078e00ff */
[----:B------:R-:W-:-:S03]  /*1e00*/  ISETP.NE.AND P0, PT, R4, 0x1, PT ;  /* 0x000000010400780c */ /* 0x000fc60003f05270 */
[----:B------:R-:W-:-:S03]  /*1e10*/  IMAD.HI.U32 R5, R8, R5, RZ ;  /* 0x0000000508057227 */ /* 0x000fc600078e00ff */
[----:B------:R-:W2:Y:S01]  /*1e20*/  LDC.64 R2, c[0x0][0xb28] ;  /* 0x0002ca00ff027b82 */ /* 0x000ea20000000a00 */
[----:B-1----:R-:W-:-:S04]  /*1e30*/  IMAD.HI.U32 R20, R9, R6, RZ ;  /* 0x0000000609147227 */ /* 0x002fc800078e00ff */
[----:B------:R-:W-:Y:S01]  /*1e40*/  IMAD.HI.U32 R22, R11, R6, RZ ;  /* 0x000000060b167227 */ /* 0x000fe200078e00ff */
[----:B------:R-:W-:Y:S02]  /*1e50*/  SHF.R.U32.HI R20, RZ, R7, R20 ;  /* 0x00000007ff147219 */ /* 0x000fe40000011614 */
[-C--:B---3--:R-:W-:Y:S02]  /*1e60*/  SHF.R.U32.HI R17, RZ, R16.reuse, R17 ;  /* 0x00000010ff117219 */ /* 0x088fe40000011611 */
[----:B------:R-:W-:Y:S02]  /*1e70*/  SHF.R.U32.HI R5, RZ, R16, R5 ;  /* 0x00000010ff057219 */ /* 0x000fe40000011605 */
[----:B------:R-:W-:Y:S02]  /*1e80*/  SEL R17, R0, R17, !P0 ;  /* 0x0000001100117207 */ /* 0x000fe40004000000 */
[----:B------:R-:W-:Y:S02]  /*1e90*/  SHF.R.U32.HI R22, RZ, R7, R22 ;  /* 0x00000007ff167219 */ /* 0x000fe40000011616 */
[----:B----4-:R-:W-:-:S02]  /*1ea0*/  ISETP.NE.AND P1, PT, R18, 0x1, PT ;  /* 0x000000011200780c */ /* 0x010fc40003f25270 */
[----:B------:R-:W-:Y:S02]  /*1eb0*/  SEL R5, R8, R5, !P0 ;  /* 0x0000000508057207 */ /* 0x000fe40004000000 */
[----:B------:R-:W-:Y:S02]  /*1ec0*/  SEL R19, R9, R20, !P1 ;  /* 0x0000001409137207 */ /* 0x000fe40004800000 */
[----:B------:R-:W-:Y:S01]  /*1ed0*/  SEL R7, R11, R22, !P1 ;  /* 0x000000160b077207 */ /* 0x000fe20004800000 */
[----:B--2---:R-:W-:-:S04]  /*1ee0*/  IMAD.HI.U32 R20, R17, R2, RZ ;  /* 0x0000000211147227 */ /* 0x004fc800078e00ff */
[----:B------:R-:W-:Y:S01]  /*1ef0*/  IMAD.HI.U32 R6, R19, R2, RZ ;  /* 0x0000000213067227 */ /* 0x000fe200078e00ff */
[----:B------:R-:W-:-:S04]  /*1f00*/  @P3 SHF.R.U32.HI R17, RZ, R3, R20 ;  /* 0x00000003ff113219 */ /* 0x000fc80000011614 */
[----:B------:R-:W-:Y:S01]  /*1f10*/  @P3 SHF.R.U32.HI R19, RZ, R3, R6 ;  /* 0x00000003ff133219 */ /* 0x000fe20000011606 */
[----:B------:R-:W-:-:S04]  /*1f20*/  IMAD R17, R68, R17, RZ ;  /* 0x0000001144117224 */ /* 0x000fc800078e02ff */
[----:B------:R-:W-:Y:S01]  /*1f30*/  IMAD R6, R68, R19, RZ ;  /* 0x0000001344067224 */ /* 0x000fe200078e02ff */
[C---:B------:R-:W-:Y:S02]  /*1f40*/  ISETP.GE.AND P0, PT, R5.reuse, R17, PT ;  /* 0x000000110500720c */ /* 0x040fe40003f06270 */
[----:B------:R-:W-:Y:S02]  /*1f50*/  IADD3 R17, PT, PT, -R5, RZ, RZ ;  /* 0x000000ff05117210 */ /* 0x000fe40007ffe1ff */
[----:B------:R-:W-:Y:S01]  /*1f60*/  ISETP.GE.OR P0, PT, R7, R6, P0 ;  /* 0x000000060700720c */ /* 0x000fe20000706670 */
[----:B------:R-:W-:-:S04]  /*1f70*/  IMAD.HI.U32 R6, R5, R2, RZ ;  /* 0x0000000205067227 */ /* 0x000fc800078e00ff */
[----:B------:R-:W-:Y:S01]  /*1f80*/  IMAD R8, R4, R17, R8 ;  /* 0x0000001104087224 */ /* 0x000fe200078e0208 */
[----:B------:R-:W-:-:S04]  /*1f90*/  SHF.R.U32.HI R6, RZ, R3, R6 ;  /* 0x00000003ff067219 */ /* 0x000fc80000011606 */
[----:B------:R-:W-:-:S03]  /*1fa0*/  SEL R6, R5, R6, !P3 ;  /* 0x0000000605067207 */ /* 0x000fc60005800000 */
[----:B------:R-:W-:-:S04]  /*1fb0*/  @!P0 IMAD.HI.U32 R16, R7, R2, RZ ;  /* 0x0000000207108227 */ /* 0x000fc800078e00ff */
[----:B------:R-:W-:Y:S01]  /*1fc0*/  IMAD.MOV R2, RZ, RZ, -R6 ;  /* 0x000000ffff027224 */ /* 0x000fe200078e0a06 */
[----:B------:R-:W-:-:S03]  /*1fd0*/  @!P0 SHF.R.U32.HI R16, RZ, R3, R16 ;  /* 0x00000003ff108219 */ /* 0x000fc60000011610 */
[----:B------:R-:W-:Y:S01]  /*1fe0*/  IMAD R2, R68, R2, R5 ;  /* 0x0000000244027224 */ /* 0x000fe200078e0205 */
        /* <DEDUP_REMOVED lines=9> */
.L_x_33:
[----:B------:R-:W1:Y:S02]  /*2080*/  LDCU UR8, c[0x0][0xb30] ;  /* 0x00016600ff0877ac */ /* 0x000e640008000800 */
[----:B-1----:R-:W-:-:S09]  /*2090*/  UISETP.NE.AND UP0, UPT, UR8, 0x1, UPT ;  /* 0x000000010800788c */ /* 0x002fd2000bf05270 */
[----:B------:R-:W-:Y:S05]  /*20a0*/  BRA.U UP0, `(.L_x_34) ;  /* 0x0000000100407547 */ /* 0x000fea000b800000 */
[----:B------:R-:W1:Y:S08]  /*20b0*/  LDC.64 R4, c[0x0][0xb10] ;  /* 0x0002c400ff047b82 */ /* 0x000e700000000a00 */
[----:B------:R-:W3:Y:S08]  /*20c0*/  LDC.64 R2, c[0x0][0xb18] ;  /* 0x0002c600ff027b82 */ /* 0x000ef00000000a00 */
[----:B------:R-:W4:Y:S08]  /*20d0*/  LDC R6, c[0x0][0xb20] ;  /* 0x0002c800ff067b82 */ /* 0x000f300000000800 */
[----:B------:R-:W2:Y:S01]  /*20e0*/  LDC R16, c[0x0][0xb0c] ;  /* 0x0002c300ff107b82 */ /* 0x000ea20000000800 */
[----:B-1----:R-:W-:-:S05]  /*20f0*/  IMAD.HI.U32 R4, R11, R4, RZ ;  /* 0x000000040b047227 */ /* 0x002fca00078e00ff */
[----:B------:R-:W-:Y:S01]  /*2100*/  SHF.R.U32.HI R4, RZ, R5, R4 ;  /* 0x00000005ff047219 */ /* 0x000fe20000011604 */
[----:B---3--:R-:W-:Y:S01]  /*2110*/  IMAD.HI.U32 R3, R8, R3, RZ ;  /* 0x0000000308037227 */ /* 0x008fe200078e00ff */
[----:B------:R-:W-:-:S04]  /*2120*/  ISETP.NE.AND P0, PT, R2, 0x1, PT ;  /* 0x000000010200780c */ /* 0x000fc80003f05270 */
[----:B----4-:R-:W-:-:S04]  /*2130*/  SHF.R.U32.HI R3, RZ, R6, R3 ;  /* 0x00000006ff037219 */ /* 0x010fc80000011603 */
[----:B------:R-:W-:Y:S02]  /*2140*/  SEL R3, R8, R3, !P0 ;  /* 0x0000000308037207 */ /* 0x000fe40004000000 */
[----:B--2---:R-:W-:-:S04]  /*2150*/  ISETP.NE.AND P1, PT, R16, 0x1, PT ;  /* 0x000000011000780c */ /* 0x004fc80003f25270 */
[----:B------:R-:W-:-:S05]  /*2160*/  SEL R4, R11, R4, !P1 ;  /* 0x000000040b047207 */ /* 0x000fca0004800000 */
[----:B------:R-:W-:Y:S02]  /*2170*/  IMAD.IADD R5, R3, 0x1, -R4 ;  /* 0x0000000103057824 */ /* 0x000fe400078e0a04 */
[----:B------:R-:W-:Y:S02]  /*2180*/  IMAD.IADD R3, R4, 0x1, -R3 ;  /* 0x0000000104037824 */ /* 0x000fe400078e0a03 */
[----:B------:R-:W-:Y:S02]  /*2190*/  IMAD R11, R5, R16, R11 ;  /* 0x00000010050b7224 */ /* 0x000fe400078e020b */
[----:B------:R-:W-:-:S07]  /*21a0*/  IMAD R8, R3, R2, R8 ;  /* 0x0000000203087224 */ /* 0x000fce00078e0208 */
.L_x_34:
[----:B------:R-:W-:Y:S01]  /*21b0*/  VIADD R14, R14, 0x1 ;  /* 0x000000010e0e7836 */ /* 0x000fe20000000000 */
[----:B------:R-:W-:Y:S01]  /*21c0*/  UPLOP3.LUT UP3, UPT, UPT, UPT, UPT, 0x80, 0x8 ;  /* 0x000000000008789c */ /* 0x000fe20003f6f070 */
[----:B------:R-:W-:Y:S02]  /*21d0*/  IMAD.IADD R19, R11, 0x1, R204 ;  /* 0x000000010b137824 */ /* 0x000fe400078e02cc */
[----:B------:R-:W-:Y:S01]  /*21e0*/  IMAD.IADD R18, R8, 0x1, R171 ;  /* 0x0000000108127824 */ /* 0x000fe200078e02ab */
[----:B------:R-:W-:-:S04]  /*21f0*/  ISETP.NE.AND P0, PT, R14, 0x2, PT ;  /* 0x000000020e00780c */ /* 0x000fc80003f05270 */
[----:B------:R-:W-:Y:S02]  /*2200*/  SEL R2, RZ, 0x1, P0 ;  /* 0x00000001ff027807 */ /* 0x000fe40000000000 */
[----:B------:R-:W-:Y:S02]  /*2210*/  SEL R14, R14, RZ, P0 ;  /* 0x000000ff0e0e7207 */ /* 0x000fe40000000000 */
[----:B------:R-:W-:Y:S01]  /*2220*/  LOP3.LUT R13, R13, R2, RZ, 0x3c, !PT ;  /* 0x000000020d0d7212 */ /* 0x000fe200078e3cff */
[----:B------:R-:W-:Y:S06]  /*2230*/  @P2 BRA `(.L_x_35) ;  /* 0xfffffff000942947 */ /* 0x000fec000383ffff */
[----:B------:R-:W-:Y:S01]  /*2240*/  UIADD3 UR4, UPT, UPT, UR4, 0x18, URZ ;  /* 0x0000001804047890 */ /* 0x000fe2000fffe0ff */
[----:B------:R-:W-:-:S03]  /*2250*/  SHF.L.U32 R3, R15, 0x1f, RZ ;  /* 0x0000001f0f037819 */ /* 0x000fc600000006ff */
[----:B------:R-:W-:-:S09]  /*2260*/  ULEA UR5, UR6, UR4, 0x3 ;  /* 0x0000000406057291 */ /* 0x000fd2000f8e18ff */
[----:B------:R-:W1:Y:S02]  /*2270*/  SYNCS.PHASECHK.TRANS64.TRYWAIT P0, [UR5], R3 ;  /* 0x00000003ff0075a7 */ /* 0x000e640008001105 */
[----:B-1----:R-:W-:Y:S05]  /*2280*/  @!P0 BRA `(.L_x_36) ;  /* 0x000000b000488947 */ /* 0x002fea0003800000 */
.L_x_309:
[----:B------:R-:W-:-:S04]  /*2290*/  UIADD3 UR6, UPT, UPT, UR6, 0x1, URZ ;  /* 0x0000000106067890 */ /* 0x000fc8000fffe0ff */
[----:B------:R-:W-:-:S04]  /*22a0*/  UISETP.NE.AND UP0, UPT, UR6, 0x3, UPT ;  /* 0x000000030600788c */ /* 0x000fc8000bf05270 */
[----:B------:R-:W-:Y:S02]  /*22b0*/  USEL UR7, URZ, 0x1, UP0 ;  /* 0x00000001ff077887 */ /* 0x000fe40008000000 */
[----:B------:R-:W-:-:S04]  /*22c0*/  USEL UR6, UR6, URZ, UP0 ;  /* 0x000000ff06067287 */ /* 0x000fc80008000000 */
[----:B------:R-:W-:Y:S01]  /*22d0*/  ULEA UR5, UR6, UR4, 0x3 ;  /* 0x0000000406057291 */ /* 0x000fe2000f8e18ff */
[----:B------:R-:W-:-:S04]  /*22e0*/  LOP3.LUT R15, R15, UR7, RZ, 0x3c, !PT ;  /* 0x000000070f0f7c12 */ /* 0x000fc8000f8e3cff */
[----:B-1----:R-:W-:-:S04]  /*22f0*/  SHF.L.U32 R3, R15, 0x1f, RZ ;  /* 0x0000001f0f037819 */ /* 0x002fc800000006ff */
[----:B------:R-:W1:Y:S02]  /*2300*/  SYNCS.PHASECHK.TRANS64.TRYWAIT P0, [UR5], R3 ;  /* 0x00000003ff0075a7 */ /* 0x000e640008001105 */
[----:B-1----:R-:W-:Y:S05]  /*2310*/  @!P0 BRA `(.L_x_37) ;  /* 0x000000b0003c8947 */ /* 0x002fea0003800000 */
.L_x_311:
[----:B------:R-:W-:-:S04]  /*2320*/  UIADD3 UR6, UPT, UPT, UR6, 0x1, URZ ;  /* 0x0000000106067890 */ /* 0x000fc8000fffe0ff */
[----:B------:R-:W-:-:S04]  /*2330*/  UISETP.NE.AND UP0, UPT, UR6, 0x3, UPT ;  /* 0x000000030600788c */ /* 0x000fc8000bf05270 */
[----:B------:R-:W-:Y:S02]  /*2340*/  USEL UR5, URZ, 0x1, UP0 ;  /* 0x00000001ff057887 */ /* 0x000fe40008000000 */
[----:B------:R-:W-:-:S04]  /*2350*/  USEL UR6, UR6, URZ, UP0 ;  /* 0x000000ff06067287 */ /* 0x000fc80008000000 */
[----:B------:R-:W-:Y:S01]  /*2360*/  ULEA UR6, UR6, UR4, 0x3 ;  /* 0x0000000406067291 */ /* 0x000fe2000f8e18ff */
[----:B-1----:R-:W-:-:S04]  /*2370*/  LOP3.LUT R3, R15, UR5, RZ, 0x3c, !PT ;  /* 0x000000050f037c12 */ /* 0x002fc8000f8e3cff */
[----:B------:R-:W-:Y:S01]  /*2380*/  SHF.L.U32 R3, R3, 0x1f, RZ ;  /* 0x0000001f03037819 */ /* 0x000fe200000006ff */
[----:B--2---:R-:W-:-:S07]  /*2390*/  IMAD.U32 R0, RZ, RZ, UR6 ;  /* 0x00000006ff007e24 */ /* 0x004fce000f8e00ff */
.L_x_38:
[----:B-1----:R1:W2:Y:S02]  /*23a0*/  SYNCS.PHASECHK.TRANS64.TRYWAIT P0, [R0+URZ], R3 ;  /* 0x00000003000075a7 */ /* 0x0022a400080011ff */
[----:B--2---:R-:W-:Y:S05]  /*23b0*/  @!P0 NANOSLEEP.SYNCS 0x989680 ;  /* 0x009896800000895d */ /* 0x004fea0003900000 */
[----:B------:R-:W2:Y:S02]  /*23c0*/  @!P0 SYNCS.PHASECHK.TRANS64 P0, [R0+URZ], R3 ;  /* 0x00000003000085a7 */ /* 0x000ea400080010ff */
[----:B--2---:R-:W-:Y:S05]  /*23d0*/  @P0 EXIT ;  /* 0x000000000000094d */ /* 0x004fea0003800000 */
[----:B------:R-:W-:Y:S05]  /*23e0*/  BRA `(.L_x_38) ;  /* 0xfffffffc00ec7947 */ /* 0x000fea000383ffff */
.L_x_17:
[----:B------:R-:W-:-:S04]  /*23f0*/  UISETP.NE.AND UP0, UPT, UR37, URZ, UPT ;  /* 0x000000ff2500728c */ /* 0x000fc8000bf05270 */
[----:B------:R-:W-:-:S09]  /*2400*/  UISETP.NE.OR UP0, UPT, UR8, 0x1, UP0 ;  /* 0x000000010800788c */ /* 0x000fd20008705670 */
[----:B------:R-:W-:Y:S05]  /*2410*/  BRA.U UP0, `(.L_x_39) ;  /* 0x0000000500487547 */ /* 0x000fea000b800000 */
[----:B------:R-:W-:Y:S01]  /*2420*/  ISETP.NE.AND P2, PT, R2, RZ, PT ;  /* 0x000000ff0200720c */ /* 0x000fe20003f45270 */
[----:B------:R-:W-:Y:S01]  /*2430*/  IMAD.MOV.U32 R12, RZ, RZ, 0x1 ;  /* 0x00000001ff0c7424 */ /* 0x000fe200078e00ff */
[----:B------:R-:W-:Y:S02]  /*2440*/  CS2R R10, SRZ ;  /* 0x00000000000a7805 */ /* 0x000fe4000001ff00 */
[----:B------:R-:W-:Y:S01]  /*2450*/  CS2R R8, SRZ ;  /* 0x0000000000087805 */ /* 0x000fe2000001ff00 */
[----:B------:R-:W-:Y:S01]  /*2460*/  UMOV UR4, 0x400 ;  /* 0x0000040000047882 */ /* 0x000fe20000000000 */
[----:B------:R-:W-:Y:S01]  /*2470*/  UMOV UR6, URZ ;  /* 0x000000ff00067c82 */ /* 0x000fe20008000000 */
[----:B------:R-:W-:-:S12]  /*2480*/  ULEA UR37, UR37, UR4, 0x18 ;  /* 0x0000000425257291 */ /* 0x000fd8000f8ec0ff */
.L_x_43:
[----:B------:R-:W-:Y:S02]  /*2490*/  LEA R0, R8, UR37, 0x3 ;  /* 0x0000002508007c11 */ /* 0x000fe4000f8e18ff */
[----:B------:R-:W-:-:S03]  /*24a0*/  SHF.L.U32 R5, R9, 0x1f, RZ ;  /* 0x0000001f09057819 */ /* 0x000fc600000006ff */
[----:B------:R-:W-:Y:S01]  /*24b0*/  VIADD R4, R0, 0xd0 ;  /* 0x000000d000047836 */ /* 0x000fe20000000000 */
[----:B------:R-:W1:Y:S02]  /*24c0*/  SYNCS.PHASECHK.TRANS64.TRYWAIT P0, [R0+URZ+0xc0], R5 ;  /* 0x0000c005000075a7 */ /* 0x000e6400080011ff */
[----:B-1----:R-:W-:Y:S05]  /*24d0*/  @!P0 BRA `(.L_x_40) ;  /* 0x000000ac00e48947 */ /* 0x002fea0003800000 */
.L_x_312:
[----:B------:R-:W-:Y:S01]  /*24e0*/  ULEA UR5, UR6, UR37, 0x3 ;  /* 0x0000002506057291 */ /* 0x000fe2000f8e18ff */
[----:B------:R-:W-:Y:S02]  /*24f0*/  PRMT R4, RZ, 0x654, R4 ;  /* 0x00000654ff047816 */ /* 0x000fe40000000004 */
[----:B-1----:R-:W-:Y:S01]  /*2500*/  SHF.L.U32 R5, R12, 0x1f, RZ ;  /* 0x0000001f0c057819 */ /* 0x002fe200000006ff */
[----:B------:R-:W-:Y:S01]  /*2510*/  UIADD3 UR4, UPT, UPT, UR5, 0x80, URZ ;  /* 0x0000008005047890 */ /* 0x000fe2000fffe0ff */
[----:B------:R1:W-:Y:S05]  /*2520*/  SYNCS.ARRIVE.TRANS64.RED.A1T0 RZ, [R4+URZ], RZ ;  /* 0x000000ff04ff79a7 */ /* 0x0003ea00081004ff */
[----:B------:R-:W-:Y:S01]  /*2530*/  IMAD.U32 R7, RZ, RZ, UR4 ;  /* 0x00000004ff077e24 */ /* 0x000fe2000f8e00ff */
[----:B------:R-:W2:Y:S04]  /*2540*/  SYNCS.PHASECHK.TRANS64.TRYWAIT P0, [UR5+0x90], R5 ;  /* 0x00009005ff0075a7 */ /* 0x000ea80008001105 */
[----:B------:R-:W-:Y:S01]  /*2550*/  PRMT R6, R2, 0x654, R7 ;  /* 0x0000065402067816 */ /* 0x000fe20000000007 */
[----:B-1----:R-:W-:Y:S01]  /*2560*/  @!P2 IMAD.MOV.U32 R4, RZ, RZ, 0x10 ;  /* 0x00000010ff04a424 */ /* 0x002fe200078e00ff */
[----:B--2---:R-:W-:Y:S06]  /*2570*/  @!P0 BRA `(.L_x_41) ;  /* 0x000000ac00d08947 */ /* 0x004fec0003800000 */
.L_x_314:
[----:B------:R-:W-:Y:S01]  /*2580*/  ULEA UR4, UR6, UR37, 0x4 ;  /* 0x0000002506047291 */ /* 0x000fe2000f8e20ff */
[----:B------:R-:W-:Y:S01]  /*2590*/  SEL R3, R6, R3, !P2 ;  /* 0x0000000306037207 */ /* 0x000fe20005000000 */
[----:B------:R-:W-:Y:S01]  /*25a0*/  UIADD3 UR5, UPT, UPT, UR5, 0x80, URZ ;  /* 0x0000008005057890 */ /* 0x000fe2000fffe0ff */
[----:B-1----:R-:W-:Y:S01]  /*25b0*/  LEA R0, R11, UR37, 0x3 ;  /* 0x000000250b007c11 */ /* 0x002fe2000f8e18ff */
[----:B------:R-:W-:Y:S01]  /*25c0*/  UIADD3 UR4, UPT, UPT, UR4, 0xf0, URZ ;  /* 0x000000f004047890 */ /* 0x000fe2000fffe0ff */
[----:B------:R-:W-:Y:S01]  /*25d0*/  SHF.L.U32 R5, R10, 0x1f, RZ ;  /* 0x0000001f0a057819 */ /* 0x000fe200000006ff */
[----:B------:R1:W-:Y:S01]  /*25e0*/  @!P2 SYNCS.ARRIVE.TRANS64.RED RZ, [R3+URZ], R4 ;  /* 0x0000000403ffa9a7 */ /* 0x0003e200080004ff */
[----:B------:R-:W-:Y:S01]  /*25f0*/  UIADD3 UR6, UPT, UPT, UR6, 0x1, URZ ;  /* 0x0000000106067890 */ /* 0x000fe2000fffe0ff */
[----:B------:R-:W-:-:S03]  /*2600*/  VIADD R8, R8, 0x1 ;  /* 0x0000000108087836 */ /* 0x000fc60000000000 */
[----:B------:R-:W-:Y:S02]  /*2610*/  UISETP.NE.AND UP0, UPT, UR6, 0x2, UPT ;  /* 0x000000020600788c */ /* 0x000fe4000bf05270 */
[----:B------:R-:W-:Y:S06]  /*2620*/  UGETNEXTWORKID.BROADCAST [UR4], [UR5] ;  /* 0x00000000040073ca */ /* 0x000fec0008000100 */
[----:B------:R-:W-:Y:S01]  /*2630*/  USEL UR4, URZ, 0x1, UP0 ;  /* 0x00000001ff047887 */ /* 0x000fe20008000000 */
[----:B------:R-:W-:Y:S01]  /*2640*/  ISETP.NE.AND P0, PT, R8, 0x2, PT ;  /* 0x000000020800780c */ /* 0x000fe20003f05270 */
[----:B------:R-:W-:Y:S01]  /*2650*/  USEL UR6, UR6, URZ, UP0 ;  /* 0x000000ff06067287 */ /* 0x000fe20008000000 */
[----:B------:R-:W2:Y:S03]  /*2660*/  SYNCS.PHASECHK.TRANS64.TRYWAIT P1, [R0+URZ+0x80], R5 ;  /* 0x00008005000075a7 */ /* 0x000ea600080211ff */
[----:B------:R-:W-:Y:S01]  /*2670*/  LOP3.LUT R12, R12, UR4, RZ, 0x3c, !PT ;  /* 0x000000040c0c7c12 */ /* 0x000fe2000f8e3cff */
[----:B-12---:R-:W-:Y:S07]  /*2680*/  @!P1 BRA `(.L_x_42) ;  /* 0x000000ac00a49947 */ /* 0x006fee0003800000 */
.L_x_315:
[C---:B------:R-:W-:Y:S01]  /*2690*/  LEA R4, R11.reuse, UR37, 0x4 ;  /* 0x000000250b047c11 */ /* 0x040fe2000f8e20ff */
[----:B-1----:R-:W-:Y:S01]  /*26a0*/  VIADD R0, R0, 0x90 ;  /* 0x0000009000007836 */ /* 0x002fe20000000000 */
[----:B------:R-:W-:Y:S01]  /*26b0*/  SEL R8, R8, RZ, P0 ;  /* 0x000000ff08087207 */ /* 0x000fe20000000000 */
[----:B------:R-:W-:-:S03]  /*26c0*/  VIADD R11, R11, 0x1 ;  /* 0x000000010b0b7836 */ /* 0x000fc60000000000 */
[----:B------:R-:W1:Y:S01]  /*26d0*/  LDS.128 R4, [R4+0xf0] ;  /* 0x0000f00004047984 */ /* 0x000e620000000c00 */
[----:B------:R-:W-:Y:S02]  /*26e0*/  PRMT R0, RZ, 0x654, R0 ;  /* 0x00000654ff007816 */ /* 0x000fe40000000000 */
[C---:B------:R-:W-:Y:S01]  /*26f0*/  ISETP.NE.AND P1, PT, R11.reuse, 0x2, PT ;  /* 0x000000020b00780c */ /* 0x040fe20003f25270 */
[----:B------:R-:W-:Y:S01]  /*2700*/  @!PT LDS RZ, [RZ] ;  /* 0x00000000fffff984 */ /* 0x000fe20000000800 */
[----:B------:R-:W-:Y:S01]  /*2710*/  @!PT LDS RZ, [RZ] ;  /* 0x00000000fffff984 */ /* 0x000fe20000000800 */
[----:B------:R-:W-:Y:S01]  /*2720*/  @!PT LDS RZ, [RZ] ;  /* 0x00000000fffff984 */ /* 0x000fe20000000800 */
[----:B------:R-:W-:Y:S01]  /*2730*/  @!PT LDS RZ, [RZ] ;  /* 0x00000000fffff984 */ /* 0x000fe20000000800 */
[----:B------:R2:W-:Y:S06]  /*2740*/  MEMBAR.ALL.CTA ;  /* 0x0000000000007992 */ /* 0x0005ec0000008000 */
[----:B--2---:R-:W2:Y:S01]  /*2750*/  FENCE.VIEW.ASYNC.S ;  /* 0x00000000000073c6 */ /* 0x004ea20000000000 */
[----:B------:R-:W-:Y:S01]  /*2760*/  SEL R11, R11, RZ, P1 ;  /* 0x000000ff0b0b7207 */ /* 0x000fe20000800000 */
[----:B--2---:R2:W-:Y:S01]  /*2770*/  SYNCS.ARRIVE.TRANS64.RED.A1T0 RZ, [R0+URZ], RZ ;  /* 0x000000ff00ff79a7 */ /* 0x0045e200081004ff */
[----:B-1----:R-:W-:-:S02]  /*2780*/  LOP3.LUT P3, RZ, R6, 0x1, RZ, 0xc0, !PT ;  /* 0x0000000106ff7812 */ /* 0x002fc4000786c0ff */
[----:B------:R-:W-:-:S04]  /*2790*/  SEL R5, RZ, 0x1, P1 ;  /* 0x00000001ff057807 */ /* 0x000fc80000800000 */
[----:B------:R-:W-:Y:S02]  /*27a0*/  LOP3.LUT R10, R10, R5, RZ, 0x3c, !PT ;  /* 0x000000050a0a7212 */ /* 0x000fe400078e3cff */
[----:B--2---:R-:W-:-:S04]  /*27b0*/  SEL R0, RZ, 0x1, P0 ;  /* 0x00000001ff007807 */ /* 0x004fc80000000000 */
[----:B------:R-:W-:Y:S01]  /*27c0*/  LOP3.LUT R9, R9, R0, RZ, 0x3c, !PT ;  /* 0x0000000009097212 */ /* 0x000fe200078e3cff */
[----:B------:R-:W-:Y:S06]  /*27d0*/  @P3 BRA `(.L_x_43) ;  /* 0xfffffffc002c3947 */ /* 0x000fec000383ffff */
[----:B------:R-:W-:Y:S01]  /*27e0*/  ULEA UR5, UR6, UR37, 0x3 ;  /* 0x0000002506057291 */ /* 0x000fe2000f8e18ff */
[----:B------:R-:W-:-:S08]  /*27f0*/  SHF.L.U32 R3, R12, 0x1f, RZ ;  /* 0x0000001f0c037819 */ /* 0x000fd000000006ff */
[----:B------:R-:W1:Y:S02]  /*2800*/  SYNCS.PHASECHK.TRANS64 P0, [UR5+0x90], R3 ;  /* 0x00009003ff0075a7 */ /* 0x000e640008001005 */
[----:B-1----:R-:W-:Y:S05]  /*2810*/  @P0 BRA `(.L_x_44) ;  /* 0x0000000000080947 */ /* 0x002fea0003800000 */
[----:B------:R-:W1:Y:S02]  /*2820*/  SYNCS.PHASECHK.TRANS64.TRYWAIT P0, [UR5+0x90], R3 ;  /* 0x00009003ff0075a7 */ /* 0x000e640008001105 */
[----:B-1----:R-:W-:Y:S05]  /*2830*/  @!P0 BRA `(.L_x_45) ;  /* 0x000000ac004c8947 */ /* 0x002fea0003800000 */
.L_x_44:
[----:B------:R-:W-:-:S04]  /*2840*/  UIADD3 UR4, UPT, UPT, UR6, 0x1, URZ ;  /* 0x0000000106047890 */ /* 0x000fc8000fffe0ff */
[----:B------:R-:W-:-:S04]  /*2850*/  UISETP.NE.AND UP0, UPT, UR4, 0x2, UPT ;  /* 0x000000020400788c */ /* 0x000fc8000bf05270 */
[----:B------:R-:W-:Y:S02]  /*2860*/  USEL UR7, URZ, 0x1, UP0 ;  /* 0x00000001ff077887 */ /* 0x000fe40008000000 */
[----:B------:R-:W-:-:S04]  /*2870*/  USEL UR4, UR4, URZ, UP0 ;  /* 0x000000ff04047287 */ /* 0x000fc80008000000 */
[----:B------:R-:W-:Y:S01]  /*2880*/  ULEA UR4, UR4, UR37, 0x3 ;  /* 0x0000002504047291 */ /* 0x000fe2000f8e18ff */
[----:B-1----:R-:W-:-:S04]  /*2890*/  LOP3.LUT R3, R12, UR7, RZ, 0x3c, !PT ;  /* 0x000000070c037c12 */ /* 0x002fc8000f8e3cff */
[----:B------:R-:W-:-:S04]  /*28a0*/  SHF.L.U32 R0, R3, 0x1f, RZ ;  /* 0x0000001f03007819 */ /* 0x000fc800000006ff */
[----:B------:R-:W1:Y:S02]  /*28b0*/  SYNCS.PHASECHK.TRANS64 P0, [UR4+0x90], R0 ;  /* 0x00009000ff0075a7 */ /* 0x000e640008001004 */
[----:B-1----:R-:W-:Y:S05]  /*28c0*/  @P0 EXIT ;  /* 0x000000000000094d */ /* 0x002fea0003800000 */
[----:B------:R-:W-:Y:S02]  /*28d0*/  SHF.L.U32 R3, R3, 0x1f, RZ ;  /* 0x0000001f03037819 */ /* 0x000fe400000006ff */
[----:B------:R-:W-:-:S07]  /*28e0*/  MOV R0, UR4 ;  /* 0x0000000400007c02 */ /* 0x000fce0008000f00 */
.L_x_46:
[----:B-1----:R1:W2:Y:S02]  /*28f0*/  SYNCS.PHASECHK.TRANS64.TRYWAIT P0, [R0+URZ+0x90], R3 ;  /* 0x00009003000075a7 */ /* 0x0022a400080011ff */
[----:B--2---:R-:W-:Y:S05]  /*2900*/  @!P0 NANOSLEEP.SYNCS 0x989680 ;  /* 0x009896800000895d */ /* 0x004fea0003900000 */
[----:B------:R-:W2:Y:S02]  /*2910*/  @!P0 SYNCS.PHASECHK.TRANS64 P0, [R0+URZ+0x90], R3 ;  /* 0x00009003000085a7 */ /* 0x000ea400080010ff */
[----:B--2---:R-:W-:Y:S05]  /*2920*/  @P0 EXIT ;  /* 0x000000000000094d */ /* 0x004fea0003800000 */
[----:B------:R-:W-:Y:S05]  /*2930*/  BRA `(.L_x_46) ;  /* 0xfffffffc00ec7947 */ /* 0x000fea000383ffff */
.L_x_39:
[----:B------:R-:W-:-:S09]  /*2940*/  UISETP.NE.AND UP0, UPT, UR8, URZ, UPT ;  /* 0x000000ff0800728c */ /* 0x000fd2000bf05270 */
[----:B------:R-:W-:Y:S05]  /*2950*/  BRA.U UP0, `(.L_x_47) ;  /* 0x0000000d006c7547 */ /* 0x000fea000b800000 */
[----:B------:R-:W-:Y:S01]  /*2960*/  UMOV UR4, 0x40 ;  /* 0x0000004000047882 */ /* 0x000fe20000000000 */
[----:B------:R-:W-:Y:S01]  /*2970*/  NOP ;  /* 0x0000000000007918 */ /* 0x000fe20000000000 */
[----:B------:R-:W-:Y:S01]  /*2980*/  ULEA UR4, UR37, UR4, 0x18 ;  /* 0x0000000425047291 */ /* 0x000fe2000f8ec0ff */
[----:B------:R-:W-:Y:S02]  /*2990*/  UMOV UR5, 0x400 ;  /* 0x0000040000057882 */ /* 0x000fe40000000000 */
[----:B------:R-:W-:-:S06]  /*29a0*/  ULEA UR37, UR37, UR5, 0x18 ;  /* 0x0000000525257291 */ /* 0x000fcc000f8ec0ff */
[----:B------:R-:W1:Y:S02]  /*29b0*/  LDS.U8 R0, [UR4+0x1c] ;  /* 0x00001c04ff007984 */ /* 0x000e640008000000 */
[----:B-1----:R-:W-:-:S13]  /*29c0*/  ISETP.NE.AND P0, PT, R0, RZ, PT ;  /* 0x000000ff0000720c */ /* 0x002fda0003f05270 */
[----:B------:R-:W-:Y:S05]  /*29d0*/  @P0 BRA `(.L_x_48) ;  /* 0x0000000000580947 */ /* 0x000fea0003800000 */
[----:B------:R-:W-:-:S13]  /*29e0*/  ELECT P0, URZ, PT ;  /* 0x0000000000ff782f */ /* 0x000fda0003800000 */
[----:B------:R-:W-:Y:S05]  /*29f0*/  @!P0 BRA `(.L_x_49) ;  /* 0x0000000000608947 */ /* 0x000fea0003800000 */
[----:B------:R-:W-:Y:S01]  /*2a00*/  UMOV UR5, 0x10 ;  /* 0x0000001000057882 */ /* 0x000fe20000000000 */
[----:B------:R-:W-:Y:S01]  /*2a10*/  HFMA2 R0, -RZ, RZ, 0, 5.9604644775390625e-08 ;  /* 0x00000001ff007431 */ /* 0x000fe200000001ff */
[----:B------:R-:W-:-:S03]  /*2a20*/  MOV R2, 0xffff ;  /* 0x0000ffff00027802 */ /* 0x000fc60000000f00 */
[----:B------:R-:W-:Y:S04]  /*2a30*/  DEPBAR.LE SB1, 0x36 ;  /* 0x00009d800000791a */ /* 0x000fe80000000000 */
[----:B------:R-:W1:Y:S02]  /*2a40*/  UTCATOMSWS.FIND_AND_SET.ALIGN UP0, UR5, UR5 ;  /* 0x00000005000575e3 */ /* 0x000e640008000800 */
[----:B-1----:R-:W-:Y:S01]  /*2a50*/  MOV R3, UR5 ;  /* 0x0000000500037c02 */ /* 0x002fe20008000f00 */
[----:B------:R-:W-:Y:S06]  /*2a60*/  BRA.U UP0, `(.L_x_50) ;  /* 0x0000000100187547 */ /* 0x000fec000b800000 */
.L_x_51:
[----:B------:R-:W-:Y:S05]  /*2a70*/  NANOSLEEP 0x64 ;  /* 0x000000640000795d */ /* 0x000fea0003800000 */
[----:B------:R-:W-:-:S05]  /*2a80*/  UMOV UR5, 0x10 ;  /* 0x0000001000057882 */ /* 0x000fca0000000000 */
[----:B------:R-:W-:Y:S04]  /*2a90*/  DEPBAR.LE SB1, 0x36 ;  /* 0x00009d800000791a */ /* 0x000fe80000000000 */
[----:B------:R-:W1:Y:S02]  /*2aa0*/  UTCATOMSWS.FIND_AND_SET.ALIGN UP0, UR5, UR5 ;  /* 0x00000005000575e3 */ /* 0x000e640008000800 */
[----:B-1----:R-:W-:Y:S01]  /*2ab0*/  MOV R3, UR5 ;  /* 0x0000000500037c02 */ /* 0x002fe20008000f00 */
[----:B------:R-:W-:Y:S05]  /*2ac0*/  BRA.U !UP0, `(.L_x_51) ;  /* 0xfffffffd08e87547 */ /* 0x000fea000b83ffff */
.L_x_50:
[-C--:B------:R-:W-:Y:S02]  /*2ad0*/  SHF.L.U32 R2, R2, R3.reuse, RZ ;  /* 0x0000000302027219 */ /* 0x080fe400000006ff */
[----:B------:R-:W-:Y:S01]  /*2ae0*/  SHF.L.U32 R0, R0, R3, RZ ;  /* 0x0000000300007219 */ /* 0x000fe200000006ff */
[----:B------:R-:W-:Y:S02]  /*2af0*/  IMAD.SHL.U32 R3, R3, 0x20, RZ ;  /* 0x0000002003037824 */ /* 0x000fe400078e00ff */
[----:B------:R1:W-:Y:S04]  /*2b00*/  ATOMS.OR RZ, [UR4+0x14], R2 ;  /* 0x00001402ffff798c */ /* 0x0003e8000b000004 */
[----:B------:R1:W-:Y:S04]  /*2b10*/  ATOMS.OR RZ, [UR4+0x18], R0 ;  /* 0x00001800ffff798c */ /* 0x0003e8000b000004 */
[----:B------:R1:W-:Y:S01]  /*2b20*/  STS [UR37+0x110], R3 ;  /* 0x00011003ff007988 */ /* 0x0003e20008000825 */
[----:B------:R-:W-:Y:S05]  /*2b30*/  BRA `(.L_x_49) ;  /* 0x0000000000107947 */ /* 0x000fea0003800000 */
.L_x_48:
[----:B------:R-:W-:Y:S02]  /*2b40*/  MOV R0, 0xffffffff ;  /* 0xffffffff00007802 */ /* 0x000fe40000000f00 */
[----:B------:R-:W-:-:S03]  /*2b50*/  MOV R2, 0x2b80 ;  /* 0x00002b8000027802 */ /* 0x000fc60000000f00 */
[----:B------:R1:W-:Y:S04]  /*2b60*/  STS [UR37+0x110], R0 ;  /* 0x00011000ff007988 */ /* 0x0003e80008000825 */
[----:B-1-3-5:R-:W-:Y:S05]  /*2b70*/  CALL.REL.NOINC `($__internal_1_$__cuda_sm10x_tcgen05_guardrail_trap_phase_invalid_during_alloc) ;  /* 0x000000b000247944 */ /* 0x02afea0003c00000 */
.L_x_49:
[----:B------:R-:W-:Y:S05]  /*2b80*/  WARPSYNC.ALL ;  /* 0x0000000000007948 */ /* 0x000fea0003800000 */
[----:B------:R-:W2:Y:S01]  /*2b90*/  S2UR UR5, SR_CgaCtaId ;  /* 0x00000000000579c3 */ /* 0x000ea20000008800 */
[----:B------:R-:W-:Y:S01]  /*2ba0*/  UMOV UR4, 0x400 ;  /* 0x0000040000047882 */ /* 0x000fe20000000000 */
[----:B------:R-:W-:-:S06]  /*2bb0*/  NOP ;  /* 0x0000000000007918 */ /* 0x000fcc0000000000 */
[----:B------:R-:W-:Y:S06]  /*2bc0*/  BAR.ARV 0x6, 0xa0 ;  /* 0x0182800000007b1d */ /* 0x000fec0000002000 */
[----:B------:R-:W4:Y:S01]  /*2bd0*/  LDCU UR7, c[0x0][0x38c] ;  /* 0x00007180ff0777ac */ /* 0x000f220008000800 */
[----:B------:R-:W-:Y:S01]  /*2be0*/  IMAD.MOV.U32 R11, RZ, RZ, 0x1 ;  /* 0x00000001ff0b7424 */ /* 0x000fe200078e00ff */
[----:B------:R-:W-:Y:S01]  /*2bf0*/  CS2R R8, SRZ ;  /* 0x0000000000087805 */ /* 0x000fe2000001ff00 */
[----:B------:R-:W-:Y:S01]  /*2c00*/  IMAD.MOV.U32 R10, RZ, RZ, RZ ;  /* 0x000000ffff0a7224 */ /* 0x000fe200078e00ff */
[----:B------:R-:W3:Y:S01]  /*2c10*/  LDCU UR6, c[0x0][0x38c] ;  /* 0x00007180ff0677ac */ /* 0x000ee20008000800 */
[----:B------:R-:W-:Y:S01]  /*2c20*/  UMOV UR15, URZ ;  /* 0x000000ff000f7c82 */ /* 0x000fe20008000000 */
[----:B------:R-:W-:Y:S01]  /*2c30*/  UMOV UR14, URZ ;  /* 0x000000ff000e7c82 */ /* 0x000fe20008000000 */
[----:B--2---:R-:W-:Y:S01]  /*2c40*/  ULEA UR5, UR5, UR4, 0x18 ;  /* 0x0000000405057291 */ /* 0x004fe2000f8ec0ff */
[----:B------:R-:W-:Y:S01]  /*2c50*/  UMOV UR24, 0x0 ;  /* 0x0000000000187882 */ /* 0x000fe20000000000 */
[----:B------:R-:W-:-:S02]  /*2c60*/  UMOV UR25, 0x8400010 ;  /* 0x0840001000197882 */ /* 0x000fc40000000000 */
[----:B------:R-:W-:Y:S02]  /*2c70*/  UIADD3 UR10, UPT, UPT, UR5, 0x10800, URZ ;  /* 0x00010800050a7890 */ /* 0x000fe4000fffe0ff */
[----:B------:R-:W-:Y:S02]  /*2c80*/  UIADD3 UR11, UPT, UPT, UR5, 0x1c800, URZ ;  /* 0x0001c800050b7890 */ /* 0x000fe4000fffe0ff */
[----:B----4-:R-:W-:Y:S01]  /*2c90*/  UIADD3 UR7, UPT, UPT, UR7, 0x3f, URZ ;  /* 0x0000003f07077890 */ /* 0x010fe2000fffe0ff */
[----:B-1----:R-:W1:Y:S01]  /*2ca0*/  LDS R0, [UR5+0x110] ;  /* 0x00011005ff007984 */ /* 0x002e620008000800 */
[----:B------:R-:W-:Y:S02]  /*2cb0*/  USHF.R.U32.HI UR10, URZ, 0x4, UR10 ;  /* 0x00000004ff0a7899 */ /* 0x000fe4000801160a */
[----:B------:R-:W-:Y:S02]  /*2cc0*/  USHF.R.S32.HI UR4, URZ, 0x1f, UR7 ;  /* 0x0000001fff047899 */ /* 0x000fe40008011407 */
[----:B------:R-:W-:-:S02]  /*2cd0*/  USHF.R.U32.HI UR11, URZ, 0x4, UR11 ;  /* 0x00000004ff0b7899 */ /* 0x000fc4000801160b */
[----:B------:R-:W-:Y:S02]  /*2ce0*/  ULEA.HI UR4, UR4, UR7, URZ, 0x6 ;  /* 0x0000000704047291 */ /* 0x000fe4000f8f30ff */
[----:B------:R-:W-:Y:S02]  /*2cf0*/  ULOP3.LUT UR10, UR10, 0x3fff, URZ, 0xc0, !UPT ;  /* 0x00003fff0a0a7892 */ /* 0x000fe4000f8ec0ff */
[----:B------:R-:W-:Y:S02]  /*2d00*/  USHF.R.S32.HI UR4, URZ, 0x6, UR4 ;  /* 0x00000006ff047899 */ /* 0x000fe40008011404 */
[----:B------:R-:W-:Y:S02]  /*2d10*/  ULOP3.LUT UR11, UR11, 0x3fff, URZ, 0xc0, !UPT ;  /* 0x00003fff0b0b7892 */ /* 0x000fe4000f8ec0ff */
[----:B------:R-:W-:Y:S01]  /*2d20*/  UISETP.LT.AND UP0, UPT, UR4, 0x1, UPT ;  /* 0x000000010400788c */ /* 0x000fe2000bf01270 */
[----:B------:R-:W-:Y:S01]  /*2d30*/  UMOV UR22, 0x0 ;  /* 0x0000000000167882 */ /* 0x000fe20000000000 */
[----:B------:R-:W-:-:S02]  /*2d40*/  UMOV UR23, 0x8400010 ;  /* 0x0840001000177882 */ /* 0x000fc40000000000 */
[----:B------:R-:W-:Y:S02]  /*2d50*/  USEL UR9, UR4, 0x1, !UP0 ;  /* 0x0000000104097887 */ /* 0x000fe4000c000000 */
[----:B------:R-:W-:Y:S02]  /*2d60*/  ULOP3.LUT UR10, UR10, 0x10000, URZ, 0xfc, !UPT ;  /* 0x000100000a0a7892 */ /* 0x000fe4000f8efcff */
[----:B------:R-:W-:Y:S02]  /*2d70*/  ULOP3.LUT UR11, UR11, 0x10000, URZ, 0xfc, !UPT ;  /* 0x000100000b0b7892 */ /* 0x000fe4000f8efcff */
[----:B------:R-:W-:Y:S02]  /*2d80*/  UIADD3 UR9, UPT, UPT, -UR9, URZ, URZ ;  /* 0x000000ff09097290 */ /* 0x000fe4000fffe1ff */
[----:B---3--:R-:W-:Y:S01]  /*2d90*/  UISETP.GE.AND UP3, UPT, UR6, 0x1, UPT ;  /* 0x000000010600788c */ /* 0x008fe2000bf66270 */
[----:B------:R-:W-:Y:S01]  /*2da0*/  UMOV UR20, 0x0 ;  /* 0x0000000000147882 */ /* 0x000fe20000000000 */
[----:B------:R-:W-:Y:S01]  /*2db0*/  UMOV UR21, 0x8400010 ;  /* 0x0840001000157882 */ /* 0x000fe20000000000 */
[----:B------:R-:W-:Y:S01]  /*2dc0*/  UMOV UR18, 0x0 ;  /* 0x0000000000127882 */ /* 0x000fe20000000000 */
[----:B------:R-:W-:Y:S01]  /*2dd0*/  UMOV UR19, 0x8400010 ;  /* 0x0840001000137882 */ /* 0x000fe20000000000 */
[----:B-1----:R-:W-:-:S15]  /*2de0*/  R2UR UR16, R0 ;  /* 0x00000000001072ca */ /* 0x002fde00000e0000 */
.L_x_58:
[----:B------:R-:W-:Y:S02]  /*2df0*/  LEA R0, R10, UR5, 0x3 ;  /* 0x000000050a007c11 */ /* 0x000fe4000f8e18ff */
[----:B------:R-:W-:Y:S02]  /*2e00*/  SHF.L.U32 R5, R9, 0x1f, RZ ;  /* 0x0000001f09057819 */ /* 0x000fe400000006ff */
[----:B------:R-:W-:Y:S01]  /*2e10*/  PLOP3.LUT P0, PT, PT, PT, UP3, 0x80, 0x8 ;  /* 0x000000000008781c */ /* 0x000fe20003f0f038 */
[----:B------:R-:W-:Y:S01]  /*2e20*/  VIADD R3, R0, 0x90 ;  /* 0x0000009000037836 */ /* 0x000fe20000000000 */
[----:B-1----:R-:W1:Y:S02]  /*2e30*/  SYNCS.PHASECHK.TRANS64.TRYWAIT P1, [R0+URZ+0x80], R5 ;  /* 0x00008005000075a7 */ /* 0x002e6400080211ff */
[----:B-1-3--:R-:W-:Y:S09]  /*2e40*/  @!P1 BRA `(.L_x_52) ;  /* 0x000000a400e09947 */ /* 0x00aff20003800000 */
.L_x_317:
[----:B------:R-:W-:Y:S01]  /*2e50*/  LEA R4, R10, UR5, 0x4 ;  /* 0x000000050a047c11 */ /* 0x000fe2000f8e20ff */
[----:B------:R-:W-:Y:S01]  /*2e60*/  @UP3 ULEA UR6, UR14, UR5, 0x3 ;  /* 0x000000050e063291 */ /* 0x000fe2000f8e18ff */
[----:B------:R-:W-:Y:S01]  /*2e70*/  PLOP3.LUT P2, PT, PT, PT, PT, 0x80, 0x8 ;  /* 0x000000000008781c */ /* 0x000fe20003f4f070 */
[----:B------:R-:W-:Y:S01]  /*2e80*/  ULEA UR7, UR15, UR5, 0x3 ;  /* 0x000000050f077291 */ /* 0x000fe2000f8e18ff */
[----:B------:R-:W-:Y:S01]  /*2e90*/  PRMT R3, RZ, 0x654, R3 ;  /* 0x00000654ff037816 */ /* 0x000fe20000000003 */
[----:B------:R-:W-:Y:S01]  /*2ea0*/  ULEA UR8, UR15, UR16, 0x8 ;  /* 0x000000100f087291 */ /* 0x000fe2000f8e40ff */
[----:B-1----:R-:W1:Y:S01]  /*2eb0*/  LDS.128 R4, [R4+0xf0] ;  /* 0x0000f00004047984 */ /* 0x002e620000000c00 */
[----:B------:R-:W-:Y:S02]  /*2ec0*/  @P0 SHF.L.U32 R2, R8, 0x1f, RZ ;  /* 0x0000001f08020819 */ /* 0x000fe400000006ff */
[----:B------:R-:W-:Y:S01]  /*2ed0*/  SHF.L.U32 R0, R11, 0x1f, RZ ;  /* 0x0000001f0b007819 */ /* 0x000fe200000006ff */
[----:B------:R-:W-:Y:S01]  /*2ee0*/  @!PT LDS RZ, [RZ] ;  /* 0x00000000fffff984 */ /* 0x000fe20000000800 */
[----:B------:R-:W-:Y:S01]  /*2ef0*/  @!PT LDS RZ, [RZ] ;  /* 0x00000000fffff984 */ /* 0x000fe20000000800 */
[----:B------:R-:W-:Y:S01]  /*2f00*/  @!PT LDS RZ, [RZ] ;  /* 0x00000000fffff984 */ /* 0x000fe20000000800 */
[----:B------:R-:W-:Y:S01]  /*2f10*/  @!PT LDS RZ, [RZ] ;  /* 0x00000000fffff984 */ /* 0x000fe20000000800 */
[----:B------:R2:W-:Y:S06]  /*2f20*/  MEMBAR.ALL.CTA ;  /* 0x0000000000007992 */ /* 0x0005ec0000008000 */
[----:B--2---:R-:W2:Y:S02]  /*2f30*/  FENCE.VIEW.ASYNC.S ;  /* 0x00000000000073c6 */ /* 0x004ea40000000000 */
[----:B--2---:R2:W-:Y:S01]  /*2f40*/  SYNCS.ARRIVE.TRANS64.RED.A1T0 RZ, [R3+URZ], RZ ;  /* 0x000000ff03ff79a7 */ /* 0x0045e200081004ff */
[----:B------:R2:W3:Y:S01]  /*2f50*/  @P0 SYNCS.PHASECHK.TRANS64.TRYWAIT P2, [UR6], R2 ;  /* 0x00000002ff0005a7 */ /* 0x0004e20008041106 */
[----:B-1----:R-:W-:Y:S01]  /*2f60*/  LOP3.LUT P1, RZ, R6, 0x1, RZ, 0xc0, !PT ;  /* 0x0000000106ff7812 */ /* 0x002fe2000782c0ff */
[----:B------:R-:W1:Y:S02]  /*2f70*/  SYNCS.PHASECHK.TRANS64.TRYWAIT P0, [UR7+0xb0], R0 ;  /* 0x0000b000ff0075a7 */ /* 0x000e640008001107 */
[----:B-123--:R-:W-:Y:S10]  /*2f80*/  @!P0 BRA `(.L_x_53) ;  /* 0x000000a400a48947 */ /* 0x00eff40003800000 */
.L_x_319:
[----:B------:R-:W-:Y:S01]  /*2f90*/  IADD3 R10, PT, PT, R10, 0x1, RZ ;  /* 0x000000010a0a7810 */ /* 0x000fe20007ffe0ff */
[----:B------:R-:W-:Y:S06]  /*2fa0*/  BRA.U !UP3, `(.L_x_54) ;  /* 0x000000010bc07547 */ /* 0x000fec000b800000 */
[----:B------:R-:W-:Y:S01]  /*2fb0*/  UPLOP3.LUT UP4, UPT, UPT, UPT, UPT, 0x40, 0x4 ;  /* 0x000000000004789c */ /* 0x000fe20003f8e870 */
[----:B------:R-:W-:Y:S01]  /*2fc0*/  UMOV UR13, UR9 ;  /* 0x00000009000d7c82 */ /* 0x000fe20008000000 */
[----:B------:R-:W-:Y:S01]  /*2fd0*/  UMOV UR12, UR4 ;  /* 0x00000004000c7c82 */ /* 0x000fe20008000000 */
[----:B------:R-:W-:-:S08]  /*2fe0*/  UMOV UR17, UR14 ;  /* 0x0000000e00117c82 */ /* 0x000fd00008000000 */
.L_x_57:
[----:B------:R-:W-:Y:S02]  /*2ff0*/  UIADD3 UR13, UPT, UPT, UR13, 0x1, URZ ;  /* 0x000000010d0d7890 */ /* 0x000fe4000fffe0ff */
[----:B--2---:R-:W-:Y:S02]  /*3000*/  ULEA UR6, UR17, UR5, 0x3 ;  /* 0x0000000511067291 */ /* 0x004fe4000f8e18ff */
[----:B------:R-:W-:Y:S01]  /*3010*/  UISETP.NE.AND UP0, UPT, UR13, URZ, UPT ;  /* 0x000000ff0d00728c */ /* 0x000fe2000bf05270 */
[----:B---3--:R-:W-:Y:S10]  /*3020*/  @P2 BRA `(.L_x_55) ;  /* 0x00000000000c2947 */ /* 0x008ff40003800000 */
[----:B-1----:R-:W-:Y:S04]  /*3030*/  SHF.L.U32 R3, R8, 0x1f, RZ ;  /* 0x0000001f08037819 */ /* 0x002fe800000006ff */
[----:B------:R-:W1:Y:S02]  /*3040*/  SYNCS.PHASECHK.TRANS64.TRYWAIT P0, [UR6], R3 ;  /* 0x00000003ff0075a7 */ /* 0x000e640008001106 */
[----:B-1----:R-:W-:Y:S05]  /*3050*/  @!P0 BRA `(.L_x_56) ;  /* 0x000000a400888947 */ /* 0x002fea0003800000 */
.L_x_55:
[----:B------:R-:W-:Y:S01]  /*3060*/  UISETP.NE.AND UP1, UPT, UR12, 0x1, UPT ;  /* 0x000000010c00788c */ /* 0x000fe2000bf25270 */
[----:B------:R-:W-:Y:S01]  /*3070*/  PLOP3.LUT P2, PT, PT, PT, PT, 0x80, 0x8 ;  /* 0x000000000008781c */ /* 0x000fe20003f4f070 */
[----:B------:R-:W-:Y:S02]  /*3080*/  UIADD3 UR14, UPT, UPT, UR17, 0x1, URZ ;  /* 0x00000001110e7890 */ /* 0x000fe4000fffe0ff */
[----:B------:R-:W-:Y:S02]  /*3090*/  ULEA UR28, UR17, UR11, 0xb ;  /* 0x0000000b111c7291 */ /* 0x000fe4000f8e58ff */
[----:B------:R-:W-:Y:S01]  /*30a0*/  UISETP.NE.AND UP2, UPT, UR14, 0x3, UPT ;  /* 0x000000030e00788c */ /* 0x000fe2000bf45270 */
[----:B------:R-:W-:Y:S01]  /*30b0*/  PLOP3.LUT P0, PT, PT, PT, UP1, 0x80, 0x8 ;  /* 0x000000000008781c */ /* 0x000fe20003f0f018 */
[----:B------:R-:W-:Y:S02]  /*30c0*/  UIADD3 UR40, UPT, UPT, UR28, 0x2, URZ ;  /* 0x000000021c287890 */ /* 0x000fe4000fffe0ff */
[----:B------:R-:W-:Y:S02]  /*30d0*/  USEL UR27, URZ, 0x1, UP2 ;  /* 0x00000001ff1b7887 */ /* 0x000fe40009000000 */
[----:B------:R-:W-:Y:S02]  /*30e0*/  USEL UR14, UR14, URZ, UP2 ;  /* 0x000000ff0e0e7287 */ /* 0x000fe40009000000 */
[----:B------:R-:W-:Y:S02]  /*30f0*/  UIADD3 UR36, UPT, UPT, UR28, 0x4, URZ ;  /* 0x000000041c247890 */ /* 0x000fe4000fffe0ff */
[----:B------:R-:W-:Y:S01]  /*3100*/  @UP1 ULEA UR26, UR14, UR5, 0x3 ;  /* 0x000000050e1a1291 */ /* 0x000fe2000f8e18ff */
[----:B------:R-:W-:Y:S01]  /*3110*/  LOP3.LUT R8, R8, UR27, RZ, 0x3c, !PT ;  /* 0x0000001b08087c12 */ /* 0x000fe2000f8e3cff */
[----:B------:R-:W-:Y:S02]  /*3120*/  UIADD3 UR32, UPT, UPT, UR28, 0x6, URZ ;  /* 0x000000061c207890 */ /* 0x000fe4000fffe0ff */
[----:B------:R-:W-:Y:S01]  /*3130*/  UIADD3 UR6, UPT, UPT, UR6, 0x18, URZ ;  /* 0x0000001806067890 */ /* 0x000fe2000fffe0ff */
[----:B-1----:R-:W-:Y:S01]  /*3140*/  @P0 SHF.L.U32 R0, R8, 0x1f, RZ ;  /* 0x0000001f08000819 */ /* 0x002fe200000006ff */
[----:B------:R-:W-:Y:S01]  /*3150*/  UIADD3 UR12, UPT, UPT, UR12, -0x1, URZ ;  /* 0xffffffff0c0c7890 */ /* 0x000fe2000fffe0ff */
[----:B------:R-:W-:Y:S02]  /*3160*/  UMOV UR29, 0x40004040 ;  /* 0x40004040001d7882 */ /* 0x000fe40000000000 */
[----:B------:R2:W3:Y:S01]  /*3170*/  @P0 SYNCS.PHASECHK.TRANS64.TRYWAIT P2, [UR26], R0 ;  /* 0x00000000ff0005a7 */ /* 0x0004e2000804111a */
[----:B------:R-:W-:Y:S01]  /*3180*/  ULEA UR26, UR17, UR10, 0xa ;  /* 0x0000000a111a7291 */ /* 0x000fe2000f8e50ff */
[----:B------:R-:W-:Y:S01]  /*3190*/  UMOV UR27, 0x40004040 ;  /* 0x40004040001b7882 */ /* 0x000fe20000000000 */
[----:B------:R-:W-:Y:S02]  /*31a0*/  UMOV UR41, 0x40004040 ;  /* 0x4000404000297882 */ /* 0x000fe40000000000 */
[----:B------:R-:W-:Y:S02]  /*31b0*/  UIADD3 UR38, UPT, UPT, UR26, 0x2, URZ ;  /* 0x000000021a267890 */ /* 0x000fe4000fffe0ff */
[----:B------:R-:W-:Y:S02]  /*31c0*/  UIADD3 UR34, UPT, UPT, UR26, 0x4, URZ ;  /* 0x000000041a227890 */ /* 0x000fe4000fffe0ff */
[----:B------:R-:W-:Y:S01]  /*31d0*/  UIADD3 UR30, UPT, UPT, UR26, 0x6, URZ ;  /* 0x000000061a1e7890 */ /* 0x000fe2000fffe0ff */
[----:B------:R2:W-:Y:S01]  /*31e0*/  UTCHMMA gdesc[UR26], gdesc[UR28], tmem[UR8], tmem[UR24], idesc[UR25], UP4 ;  /* 0x00ff181c1a0075ea */ /* 0x0005e2000a000008 */
[----:B------:R-:W-:Y:S01]  /*31f0*/  UPLOP3.LUT UP4, UPT, UPT, UPT, UPT, 0x80, 0x8 ;  /* 0x000000000008789c */ /* 0x000fe20003f8f070 */
[----:B------:R-:W-:Y:S01]  /*3200*/  UMOV UR39, 0x40004040 ;  /* 0x4000404000277882 */ /* 0x000fe20000000000 */
[----:B------:R-:W-:Y:S01]  /*3210*/  UMOV UR37, 0x40004040 ;  /* 0x4000404000257882 */ /* 0x000fe20000000000 */
[----:B------:R2:W-:Y:S01]  /*3220*/  UTCHMMA gdesc[UR38], gdesc[UR40], tmem[UR8], tmem[UR22], idesc[UR23], UPT ;  /* 0x00ff1628260075ea */ /* 0x0005e2000b800008 */
[----:B------:R-:W-:Y:S01]  /*3230*/  UMOV UR35, 0x40004040 ;  /* 0x4000404000237882 */ /* 0x000fe20000000000 */
[----:B------:R-:W-:Y:S01]  /*3240*/  UMOV UR33, 0x40004040 ;  /* 0x4000404000217882 */ /* 0x000fe20000000000 */
[----:B------:R-:W-:Y:S01]  /*3250*/  UMOV UR31, 0x40004040 ;  /* 0x40004040001f7882 */ /* 0x000fe20000000000 */
[----:B------:R2:W-:Y:S01]  /*3260*/  UTCHMMA gdesc[UR34], gdesc[UR36], tmem[UR8], tmem[UR20], idesc[UR21], UPT ;  /* 0x00ff1424220075ea */ /* 0x0005e2000b800008 */
[----:B------:R2:W-:Y:S01]  /*3270*/  UTCHMMA gdesc[UR30], gdesc[UR32], tmem[UR8], tmem[UR18], idesc[UR19], UPT ;  /* 0x00ff12201e0075ea */ /* 0x0005e2000b800008 */
[----:B------:R2:W-:Y:S01]  /*3280*/  UTCBAR [UR6], URZ ;  /* 0x000000ff060073e9 */ /* 0x0005e200080000ff */
[----:B------:R-:W-:Y:S01]  /*3290*/  UMOV UR17, UR14 ;  /* 0x0000000e00117c82 */ /* 0x000fe20008000000 */
[----:B------:R-:W-:Y:S05]  /*32a0*/  BRA.U UP0, `(.L_x_57) ;  /* 0xfffffffd00507547 */ /* 0x000fea000b83ffff */
.L_x_54:
[----:B------:R-:W-:Y:S01]  /*32b0*/  UIADD3 UR15, UPT, UPT, UR15, 0x1, URZ ;  /* 0x000000010f0f7890 */ /* 0x000fe2000fffe0ff */
[C---:B------:R-:W-:Y:S01]  /*32c0*/  ISETP.NE.AND P0, PT, R10.reuse, 0x2, PT ;  /* 0x000000020a00780c */ /* 0x040fe20003f05270 */
[----:B------:R-:W-:Y:S02]  /*32d0*/  UIADD3 UR7, UPT, UPT, UR7, 0xa0, URZ ;  /* 0x000000a007077890 */ /* 0x000fe4000fffe0ff */
[----:B------:R-:W-:Y:S01]  /*32e0*/  UISETP.NE.AND UP0, UPT, UR15, 0x2, UPT ;  /* 0x000000020f00788c */ /* 0x000fe2000bf05270 */
[----:B-12---:R-:W-:Y:S02]  /*32f0*/  SEL R0, RZ, 0x1, P0 ;  /* 0x00000001ff007807 */ /* 0x006fe40000000000 */
[----:B------:R-:W-:Y:S01]  /*3300*/  SEL R10, R10, RZ, P0 ;  /* 0x000000ff0a0a7207 */ /* 0x000fe20000000000 */
[----:B------:R-:W-:Y:S01]  /*3310*/  USEL UR6, URZ, 0x1, UP0 ;  /* 0x00000001ff067887 */ /* 0x000fe20008000000 */
[----:B------:R-:W-:Y:S01]  /*3320*/  LOP3.LUT R9, R9, R0, RZ, 0x3c, !PT ;  /* 0x0000000009097212 */ /* 0x000fe200078e3cff */
[----:B------:R-:W-:Y:S01]  /*3330*/  USEL UR15, UR15, URZ, UP0 ;  /* 0x000000ff0f0f7287 */ /* 0x000fe20008000000 */
[----:B------:R1:W-:Y:S03]  /*3340*/  UTCBAR [UR7], URZ ;  /* 0x000000ff070073e9 */ /* 0x0003e600080000ff */
[----:B------:R-:W-:Y:S01]  /*3350*/  LOP3.LUT R11, R11, UR6, RZ, 0x3c, !PT ;  /* 0x000000060b0b7c12 */ /* 0x000fe2000f8e3cff */
[----:B------:R-:W-:Y:S07]  /*3360*/  @P1 BRA `(.L_x_58) ;  /* 0xfffffff800a01947 */ /* 0x000fee000383ffff */
[----:B------:R-:W2:Y:S01]  /*3370*/  S2UR UR4, SR_CgaCtaId ;  /* 0x00000000000479c3 */ /* 0x000ea20000008800 */
[----:B------:R-:W-:Y:S01]  /*3380*/  ELECT P0, URZ, PT ;  /* 0x0000000000ff782f */ /* 0x000fe20003800000 */
[----:B------:R-:W-:Y:S01]  /*3390*/  IMAD.MOV.U32 R0, RZ, RZ, 0x1 ;  /* 0x00000001ff007424 */ /* 0x000fe200078e00ff */
[----:B------:R-:W-:Y:S01]  /*33a0*/  UIADD3 UR5, UPT, UPT, UR5, 0xb0, URZ ;  /* 0x000000b005057890 */ /* 0x000fe2000fffe0ff */
[----:B------:R-:W-:Y:S01]  /*33b0*/  SHF.L.U32 R3, R11, 0x1f, RZ ;  /* 0x0000001f0b037819 */ /* 0x000fe200000006ff */
[----:B------:R-:W-:-:S03]  /*33c0*/  UMOV UR6, 0x40 ;  /* 0x0000004000067882 */ /* 0x000fc60000000000 */
[----:B------:R-:W-:Y:S01]  /*33d0*/  UVIRTCOUNT.DEALLOC.SMPOOL 0x80 ;  /* 0x000000800000784c */ /* 0x000fe20000000000 */
[----:B--2---:R-:W-:Y:S02]  /*33e0*/  ULEA UR4, UR4, UR6, 0x18 ;  /* 0x0000000604047291 */ /* 0x004fe4000f8ec0ff */
[----:B------:R-:W-:-:S07]  /*33f0*/  ULEA UR6, UR15, UR5, 0x3 ;  /* 0x000000050f067291 */ /* 0x000fce000f8e18ff */
[----:B------:R2:W-:Y:S02]  /*3400*/  @P0 STS.U8 [UR4+0x1c], R0 ;  /* 0x00001c00ff000988 */ /* 0x0005e40008000004 */
[----:B------:R-:W4:Y:S02]  /*3410*/  SYNCS.PHASECHK.TRANS64.TRYWAIT P0, [UR6], R3 ;  /* 0x00000003ff0075a7 */ /* 0x000f240008001106 */
[----:B--2-4-:R-:W-:Y:S05]  /*3420*/  @!P0 BRA `(.L_x_59) ;  /* 0x000000a000ac8947 */ /* 0x014fea0003800000 */
.L_x_322:
[----:B-1----:R-:W-:-:S04]  /*3430*/  UIADD3 UR7, UPT, UPT, UR15, 0x1, URZ ;  /* 0x000000010f077890 */ /* 0x002fc8000fffe0ff */
[----:B------:R-:W-:-:S04]  /*3440*/  UISETP.NE.AND UP0, UPT, UR7, 0x2, UPT ;  /* 0x000000020700788c */ /* 0x000fc8000bf05270 */
[----:B------:R-:W-:Y:S02]  /*3450*/  USEL UR6, URZ, 0x1, UP0 ;  /* 0x00000001ff067887 */ /* 0x000fe40008000000 */
[----:B------:R-:W-:-:S04]  /*3460*/  USEL UR7, UR7, URZ, UP0 ;  /* 0x000000ff07077287 */ /* 0x000fc80008000000 */
[----:B------:R-:W-:Y:S01]  /*3470*/  ULEA UR7, UR7, UR5, 0x3 ;  /* 0x0000000507077291 */ /* 0x000fe2000f8e18ff */
[----:B--2---:R-:W-:-:S04]  /*3480*/  LOP3.LUT R3, R11, UR6, RZ, 0x3c, !PT ;  /* 0x000000060b037c12 */ /* 0x004fc8000f8e3cff */
[----:B------:R-:W-:-:S04]  /*3490*/  SHF.L.U32 R3, R3, 0x1f, RZ ;  /* 0x0000001f03037819 */ /* 0x000fc800000006ff */
[----:B------:R-:W1:Y:S02]  /*34a0*/  SYNCS.PHASECHK.TRANS64.TRYWAIT P0, [UR7], R3 ;  /* 0x00000003ff0075a7 */ /* 0x000e640008001107 */
[----:B-1----:R-:W-:Y:S05]  /*34b0*/  @!P0 BRA `(.L_x_60) ;  /* 0x000000a000a08947 */ /* 0x002fea0003800000 */
.L_x_324:
[----:B------:R-:W-:Y:S01]  /*34c0*/  NOP ;  /* 0x0000000000007918 */ /* 0x000fe20000000000 */
[----:B-1----:R-:W1:Y:S01]  /*34d0*/  LDS R0, [UR4+0x14] ;  /* 0x00001404ff007984 */ /* 0x002e620008000800 */
[----:B------:R-:W-:Y:S01]  /*34e0*/  ULOP3.LUT UR6, UR16, 0xffff, URZ, 0xc0, !UPT ;  /* 0x0000ffff10067892 */ /* 0x000fe2000f8ec0ff */
[----:B------:R-:W-:Y:S01]  /*34f0*/  UMOV UR8, 0xffff ;  /* 0x0000ffff00087882 */ /* 0x000fe20000000000 */
[----:B------:R-:W-:Y:S02]  /*3500*/  UMOV UR5, 0x1 ;  /* 0x0000000100057882 */ /* 0x000fe40000000000 */
[----:B------:R-:W-:-:S04]  /*3510*/  USHF.R.U32.HI UR6, URZ, 0x5, UR6 ;  /* 0x00000005ff067899 */ /* 0x000fc80008011606 */
[----:B------:R-:W-:Y:S02]  /*3520*/  USHF.L.U32 UR8, UR8, UR6, URZ ;  /* 0x0000000608087299 */ /* 0x000fe400080006ff */
[----:B------:R-:W-:-:S04]  /*3530*/  USHF.L.U32 UR5, UR5, UR6, URZ ;  /* 0x0000000605057299 */ /* 0x000fc800080006ff */
[----:B-1----:R-:W-:-:S04]  /*3540*/  LOP3.LUT R0, R0, UR8, RZ, 0xc0, !PT ;  /* 0x0000000800007c12 */ /* 0x002fc8000f8ec0ff */
[----:B------:R-:W-:-:S13]  /*3550*/  ISETP.NE.AND P0, PT, R0, UR8, PT ;  /* 0x0000000800007c0c */ /* 0x000fda000bf05270 */
[----:B------:R-:W-:Y:S05]  /*3560*/  @P0 BRA `(.L_x_61) ;  /* 0x0000000000580947 */ /* 0x000fea0003800000 */
[----:B------:R-:W1:Y:S02]  /*3570*/  LDS R0, [UR4+0x18] ;  /* 0x00001804ff007984 */ /* 0x000e640008000800 */
[----:B-1----:R-:W-:-:S04]  /*3580*/  LOP3.LUT R0, R0, UR5, RZ, 0xc0, !PT ;  /* 0x0000000500007c12 */ /* 0x002fc8000f8ec0ff */
[----:B------:R-:W-:-:S13]  /*3590*/  ISETP.NE.AND P0, PT, R0, UR5, PT ;  /* 0x0000000500007c0c */ /* 0x000fda000bf05270 */
[----:B------:R-:W-:Y:S05]  /*35a0*/  @P0 BRA `(.L_x_62) ;  /* 0x00000000003c0947 */ /* 0x000fea0003800000 */
[----:B------:R-:W1:Y:S01]  /*35b0*/  S2R R2, SR_LANEID ;  /* 0x0000000000027919 */ /* 0x000e620000000000 */
[----:B------:R-:W-:Y:S01]  /*35c0*/  ULOP3.LUT UR8, URZ, UR8, URZ, 0x33, !UPT ;  /* 0x00000008ff087292 */ /* 0x000fe2000f8e33ff */
[----:B------:R-:W-:Y:S01]  /*35d0*/  LOP3.LUT R4, RZ, UR5, RZ, 0x33, !PT ;  /* 0x00000005ff047c12 */ /* 0x000fe2000f8e33ff */
[----:B------:R-:W-:Y:S02]  /*35e0*/  VOTEU.ANY UR7, UPT, PT ;  /* 0x0000000000077886 */ /* 0x000fe400038e0100 */
[----:B------:R-:W-:Y:S01]  /*35f0*/  UFLO.U32 UR7, UR7 ;  /* 0x00000007000772bd */ /* 0x000fe200080e0000 */
[----:B------:R-:W2:Y:S01]  /*3600*/  REDUX UR5, R4 ;  /* 0x00000000040573c4 */ /* 0x000ea20000000000 */
[----:B------:R-:W-:-:S06]  /*3610*/  IMAD.U32 R0, RZ, RZ, UR8 ;  /* 0x00000008ff007e24 */ /* 0x000fcc000f8e00ff */
[----:B------:R4:W-:Y:S01]  /*3620*/  UTCATOMSWS.AND URZ, UR8 ;  /* 0x0000000800ff79e3 */ /* 0x0009e20008000000 */
[----:B------:R-:W3:Y:S01]  /*3630*/  REDUX UR6, R0 ;  /* 0x00000000000673c4 */ /* 0x000ee20000000000 */
[----:B-1----:R-:W-:Y:S01]  /*3640*/  ISETP.EQ.U32.AND P0, PT, R2, UR7, PT ;  /* 0x0000000702007c0c */ /* 0x002fe2000bf02070 */
[----:B--2---:R-:W-:Y:S01]  /*3650*/  IMAD.U32 R2, RZ, RZ, UR5 ;  /* 0x00000005ff027e24 */ /* 0x004fe2000f8e00ff */
[----:B---3--:R-:W-:-:S11]  /*3660*/  MOV R3, UR6 ;  /* 0x0000000600037c02 */ /* 0x008fd60008000f00 */
[----:B------:R4:W-:Y:S04]  /*3670*/  @P0 ATOMS.AND RZ, [UR4+0x14], R3 ;  /* 0x00001403ffff098c */ /* 0x0009e8000a800004 */
[----:B------:R4:W-:Y:S01]  /*3680*/  @P0 ATOMS.AND RZ, [UR4+0x18], R2 ;  /* 0x00001802ffff098c */ /* 0x0009e2000a800004 */
[----:B------:R-:W-:Y:S05]  /*3690*/  BRA `(.L_x_63) ;  /* 0x0000000000147947 */ /* 0x000fea0003800000 */
.L_x_62:
[----:B------:R-:W-:Y:S02]  /*36a0*/  MOV R2, 0x36c0 ;  /* 0x000036c000027802 */ /* 0x000fe40000000f00 */
[----:B---3-5:R-:W-:Y:S05]  /*36b0*/  CALL.REL.NOINC `($__internal_0_$__cuda_sm10x_tcgen05_guardrail_trap_col_being_dealloced_not_returned_by_alloc) ;  /* 0x000000a400487944 */ /* 0x028fea0003c00000 */
[----:B------:R-:W-:Y:S05]  /*36c0*/  BRA `(.L_x_63) ;  /* 0x0000000000087947 */ /* 0x000fea0003800000 */
.L_x_61:
[----:B------:R-:W-:Y:S02]  /*36d0*/  MOV R2, 0x36f0 ;  /* 0x000036f000027802 */ /* 0x000fe40000000f00 */
[----:B---3-5:R-:W-:Y:S05]  /*36e0*/  CALL.REL.NOINC `($__internal_2_$__cuda_sm10x_tcgen05_guardrail_trap_unallocated_columns_being_dealloced) ;  /* 0x000000a400547944 */ /* 0x028fea0003c00000 */
.L_x_63:
[----:B------:R-:W-:Y:S01]  /*36f0*/  NOP ;  /* 0x0000000000007918 */ /* 0x000fe20000000000 */
[----:B----4-:R-:W-:Y:S05]  /*3700*/  EXIT ;  /* 0x000000000000794d */ /* 0x010fea0003800000 */
.L_x_47:
[----:B------:R-:W-:-:S09]  /*3710*/  UISETP.NE.OR UP3, UPT, UR8, 0x3, UP3 ;  /* 0x000000030800788c */ /* 0x000fd20009f65670 */
[----:B------:R-:W-:Y:S05]  /*3720*/  BRA.U UP3, `(.L_x_64) ;  /* 0x0000001103147547 */ /* 0x000fea000b800000 */
[----:B------:R-:W1:Y:S01]  /*3730*/  LDC R0, c[0x0][0xb30] ;  /* 0x0002cc00ff007b82 */ /* 0x000e620000000800 */
[----:B------:R-:W2:Y:S01]  /*3740*/  LDCU.64 UR8, c[0x0][0x888] ;  /* 0x00011100ff0877ac */ /* 0x000ea20008000a00 */
[----:B------:R-:W-:Y:S02]  /*3750*/  HFMA2 R29, -RZ, RZ, 0, 0 ;  /* 0x00000000ff1d7431 */ /* 0x000fe400000001ff */
[----:B------:R-:W-:Y:S01]  /*3760*/  IMAD.MOV.U32 R31, RZ, RZ, 0x1 ;  /* 0x00000001ff1f7424 */ /* 0x000fe200078e00ff */
[----:B------:R-:W-:Y:S01]  /*3770*/  MOV R27, 0x4000 ;  /* 0x00004000001b7802 */ /* 0x000fe20000000f00 */
[----:B------:R-:W4:Y:S01]  /*3780*/  LDCU.64 UR4, c[0x0][0x890] ;  /* 0x00011200ff0477ac */ /* 0x000f220008000a00 */
[----:B------:R-:W-:Y:S01]  /*3790*/  IMAD.MOV.U32 R30, RZ, RZ, RZ ;  /* 0x000000ffff1e7224 */ /* 0x000fe200078e00ff */
[----:B------:R-:W3:Y:S01]  /*37a0*/  LDC R25, c[0x0][0x370] ;  /* 0x0000dc00ff197b82 */ /* 0x000ee20000000800 */
[----:B------:R-:W-:Y:S01]  /*37b0*/  UMOV UR7, 0x400 ;  /* 0x0000040000077882 */ /* 0x000fe20000000000 */
[----:B------:R-:W-:-:S02]  /*37c0*/  UPLOP3.LUT UP0, UPT, UPT, UPT, UPT, 0x40, 0x4 ;  /* 0x000000000004789c */ /* 0x000fc40003f0e870 */
[----:B------:R-:W-:-:S04]  /*37d0*/  ULEA UR7, UR37, UR7, 0x18 ;  /* 0x0000000725077291 */ /* 0x000fc8000f8ec0ff */
[----:B------:R-:W3:Y:S01]  /*37e0*/  LDC R2, c[0x0][0xb0c] ;  /* 0x0002c300ff027b82 */ /* 0x000ee20000000800 */
[----:B------:R-:W-:Y:S02]  /*37f0*/  UIADD3 UR13, UPT, UPT, UR7, 0x48, URZ ;  /* 0x00000048070d7890 */ /* 0x000fe4000fffe0ff */
[----:B--2---:R-:W-:Y:S02]  /*3800*/  UISETP.NE.U32.AND UP2, UPT, UR8, URZ, UPT ;  /* 0x000000ff0800728c */ /* 0x004fe4000bf45070 */
[----:B------:R-:W-:Y:S02]  /*3810*/  UIADD3 UR33, UPT, UPT, UR7, 0x30, URZ ;  /* 0x0000003007217890 */ /* 0x000fe4000fffe0ff */
[----:B----4-:R-:W-:Y:S01]  /*3820*/  UISETP.NE.U32.AND UP3, UPT, UR4, URZ, UPT ;  /* 0x000000ff0400728c */ /* 0x010fe2000bf65070 */
[----:B------:R-:W2:Y:S01]  /*3830*/  LDC R24, c[0x0][0xb20] ;  /* 0x0002c800ff187b82 */ /* 0x000ea20000000800 */
[----:B-1----:R-:W-:Y:S01]  /*3840*/  ISETP.NE.AND P1, PT, R0, 0x1, PT ;  /* 0x000000010000780c */ /* 0x002fe20003f25270 */
[----:B------:R-:W-:-:S02]  /*3850*/  UISETP.NE.AND.EX UP2, UPT, UR9, URZ, UPT, UP2 ;  /* 0x000000ff0900728c */ /* 0x000fc4000bf45320 */
[----:B------:R-:W-:Y:S02]  /*3860*/  UIADD3 UR25, UPT, UPT, UR7, 0x38, URZ ;  /* 0x0000003807197890 */ /* 0x000fe4000fffe0ff */
[----:B------:R-:W-:Y:S02]  /*3870*/  UIADD3 UR17, UPT, UPT, UR7, 0x40, URZ ;  /* 0x0000004007117890 */ /* 0x000fe4000fffe0ff */
[----:B------:R-:W1:Y:S01]  /*3880*/  LDC.64 R32, c[0x0][0x348] ;  /* 0x0000d200ff207b82 */ /* 0x000e620000000a00 */
[----:B------:R-:W-:Y:S02]  /*3890*/  UPRMT UR13, UR37, 0x654, UR13 ;  /* 0x00000654250d7896 */ /* 0x000fe4000800000d */
[----:B------:R-:W-:-:S05]  /*38a0*/  UISETP.NE.AND.EX UP3, UPT, UR5, URZ, UPT, UP3 ;  /* 0x000000ff0500728c */ /* 0x000fca000bf65330 */
[----:B------:R-:W4:Y:S08]  /*38b0*/  LDC.64 R16, c[0x0][0xb10] ;  /* 0x0002c400ff107b82 */ /* 0x000f300000000a00 */
[----:B------:R-:W1:Y:S08]  /*38c0*/  LDC.64 R6, c[0x0][0xb18] ;  /* 0x0002c600ff067b82 */ /* 0x000e700000000a00 */
[----:B------:R-:W1:Y:S08]  /*38d0*/  LDC.64 R4, c[0x0][0xb28] ;  /* 0x0002ca00ff047b82 */ /* 0x000e700000000a00 */
[----:B--23--:R-:W1:Y:S02]  /*38e0*/  LDC R26, c[0x0][0x374] ;  /* 0x0000dd00ff1a7b82 */ /* 0x00ce640000000800 */
.L_x_75:
[C---:B------:R-:W-:Y:S02]  /*38f0*/  LEA R0, R30.reuse, UR7, 0x3 ;  /* 0x000000071e007c11 */ /* 0x040fe4000f8e18ff */
[----:B------:R-:W-:Y:S02]  /*3900*/  SHF.L.U32 R3, R29, 0x1f, RZ ;  /* 0x0000001f1d037819 */ /* 0x000fe400000006ff */
[----:B------:R-:W-:Y:S02]  /*3910*/  LEA R20, R30, UR7, 0x4 ;  /* 0x000000071e147c11 */ /* 0x000fe4000f8e20ff */
[----:B--2---:R-:W2:Y:S02]  /*3920*/  SYNCS.PHASECHK.TRANS64.TRYWAIT P0, [R0+URZ+0x80], R3 ;  /* 0x00008003000075a7 */ /* 0x004ea400080011ff */
[----:B--2---:R-:W-:Y:S05]  /*3930*/  @!P0 BRA `(.L_x_65) ;  /* 0x0000009c00988947 */ /* 0x004fea0003800000 */
.L_x_325:
[----:B------:R-:W-:Y:S01]  /*3940*/  ISETP.GE.AND P0, PT, R68, 0x1, PT ;  /* 0x000000014400780c */ /* 0x000fe20003f06270 */
[----:B------:R-:W3:Y:S01]  /*3950*/  LDS.128 R20, [R20+0xf0] ;  /* 0x0000f00014147984 */ /* 0x000ee20000000c00 */
[----:B--2---:R-:W-:Y:S01]  /*3960*/  VIADD R0, R0, 0x90 ;  /* 0x0000009000007836 */ /* 0x004fe20000000000 */
[----:B------:R-:W-:Y:S01]  /*3970*/  @!PT LDS RZ, [RZ] ;  /* 0x00000000fffff984 */ /* 0x000fe20000000800 */
[----:B------:R-:W-:Y:S01]  /*3980*/  @!PT LDS RZ, [RZ] ;  /* 0x00000000fffff984 */ /* 0x000fe20000000800 */
[----:B------:R-:W-:Y:S01]  /*3990*/  @!PT LDS RZ, [RZ] ;  /* 0x00000000fffff984 */ /* 0x000fe20000000800 */
[----:B------:R-:W-:Y:S01]  /*39a0*/  @!PT LDS RZ, [RZ] ;  /* 0x00000000fffff984 */ /* 0x000fe20000000800 */
[----:B------:R2:W-:Y:S06]  /*39b0*/  MEMBAR.ALL.CTA ;  /* 0x0000000000007992 */ /* 0x0005ec0000008000 */
[----:B--2---:R-:W2:Y:S01]  /*39c0*/  FENCE.VIEW.ASYNC.S ;  /* 0x00000000000073c6 */ /* 0x004ea20000000000 */
[----:B------:R-:W-:Y:S04]  /*39d0*/  PRMT R0, RZ, 0x654, R0 ;  /* 0x00000654ff007816 */ /* 0x000fe80000000000 */
[----:B--2---:R2:W-:Y:S01]  /*39e0*/  SYNCS.ARRIVE.TRANS64.RED.A1T0 RZ, [R0+URZ], RZ ;  /* 0x000000ff00ff79a7 */ /* 0x0045e200081004ff */
[----:B---3--:R-:W-:Y:S11]  /*39f0*/  LOP3.LUT P3, RZ, R22, 0x1, RZ, 0xc0, !PT ;  /* 0x0000000116ff7812 */ /* 0x008ff6000786c0ff */
[----:B------:R-:W-:Y:S02]  /*3a00*/  @!UPT UIADD3 URZ, UPT, UPT, URZ, URZ, URZ ;  /* 0x000000fffffff290 */ /* 0x000fe4000fffe0ff */
[----:B------:R-:W-:Y:S02]  /*3a10*/  @P3 MOV R13, R20 ;  /* 0x00000014000d3202 */ /* 0x000fe40000000f00 */
[----:B------:R-:W-:Y:S01]  /*3a20*/  @P3 LOP3.LUT R8, R21, 0xffff, RZ, 0xc0, !PT ;  /* 0x0000ffff15083812 */ /* 0x000fe200078ec0ff */
[----:B--2---:R-:W-:Y:S06]  /*3a30*/  @!P0 BRA `(.L_x_66) ;  /* 0x0000000000a48947 */ /* 0x004fec0003800000 */
[----:B-1----:R-:W-:Y:S01]  /*3a40*/  IMAD.HI.U32 R35, R26, R7, RZ ;  /* 0x000000071a237227 */ /* 0x002fe200078e00ff */
[----:B------:R-:W-:Y:S02]  /*3a50*/  ISETP.NE.AND P0, PT, R6, 0x1, PT ;  /* 0x000000010600780c */ /* 0x000fe40003f05270 */
[----:B------:R-:W-:Y:S01]  /*3a60*/  ISETP.NE.AND P2, PT, R68, 0x1, PT ;  /* 0x000000014400780c */ /* 0x000fe20003f45270 */
[----:B----4-:R-:W-:Y:S01]  /*3a70*/  IMAD.HI.U32 R34, R25, R16, RZ ;  /* 0x0000001019227227 */ /* 0x010fe200078e00ff */
[----:B------:R-:W-:Y:S02]  /*3a80*/  SHF.R.U32.HI R35, RZ, R24, R35 ;  /* 0x00000018ff237219 */ /* 0x000fe40000011623 */
[----:B------:R-:W-:Y:S01]  /*3a90*/  ISETP.NE.AND P4, PT, R2, 0x1, PT ;  /* 0x000000010200780c */ /* 0x000fe20003f85270 */
[----:B------:R-:W-:Y:S01]  /*3aa0*/  IMAD.HI.U32 R36, R13, R16, RZ ;  /* 0x000000100d247227 */ /* 0x000fe200078e00ff */
[----:B------:R-:W-:Y:S02]  /*3ab0*/  SHF.R.U32.HI R34, RZ, R17, R34 ;  /* 0x00000011ff227219 */ /* 0x000fe40000011622 */
[----:B------:R-:W-:Y:S01]  /*3ac0*/  SEL R3, R26, R35, !P0 ;  /* 0x000000231a037207 */ /* 0x000fe20004000000 */
[C---:B------:R-:W-:Y:S01]  /*3ad0*/  IMAD.HI.U32 R35, R8.reuse, R7, RZ ;  /* 0x0000000708237227 */ /* 0x040fe200078e00ff */
[----:B------:R-:W-:Y:S02]  /*3ae0*/  SEL R11, R25, R34, !P4 ;  /* 0x00000022190b7207 */ /* 0x000fe40006000000 */
[----:B------:R-:W-:Y:S01]  /*3af0*/  SHF.R.U32.HI R36, RZ, R17, R36 ;  /* 0x00000011ff247219 */ /* 0x000fe20000011624 */
[----:B------:R-:W-:Y:S01]  /*3b00*/  IMAD.HI.U32 R38, R3, R4, RZ ;  /* 0x0000000403267227 */ /* 0x000fe200078e00ff */
[----:B------:R-:W-:Y:S03]  /*3b10*/  SHF.R.U32.HI R35, RZ, R24, R35 ;  /* 0x00000018ff237219 */ /* 0x000fe60000011623 */
[----:B------:R-:W-:Y:S01]  /*3b20*/  IMAD.HI.U32 R34, R11, R4, RZ ;  /* 0x000000040b227227 */ /* 0x000fe200078e00ff */
[----:B------:R-:W-:Y:S02]  /*3b30*/  @P2 SHF.R.U32.HI R3, RZ, R5, R38 ;  /* 0x00000005ff032219 */ /* 0x000fe40000011626 */
[----:B------:R-:W-:Y:S02]  /*3b40*/  SEL R9, R8, R35, !P0 ;  /* 0x0000002308097207 */ /* 0x000fe40004000000 */
[----:B------:R-:W-:Y:S01]  /*3b50*/  @P2 SHF.R.U32.HI R11, RZ, R5, R34 ;  /* 0x00000005ff0b2219 */ /* 0x000fe20000011622 */
[C---:B------:R-:W-:Y:S01]  /*3b60*/  IMAD R10, R68.reuse, R3, RZ ;  /* 0x00000003440a7224 */ /* 0x040fe200078e02ff */
[----:B------:R-:W-:Y:S01]  /*3b70*/  SEL R3, R13, R36, !P4 ;  /* 0x000000240d037207 */ /* 0x000fe20006000000 */
[C---:B------:R-:W-:Y:S03]  /*3b80*/  IMAD.HI.U32 R14, R9.reuse, R4, RZ ;  /* 0x00000004090e7227 */ /* 0x040fe600078e00ff */
[----:B------:R-:W-:Y:S01]  /*3b90*/  ISETP.GE.AND P0, PT, R9, R10, PT ;  /* 0x0000000a0900720c */ /* 0x000fe20003f06270 */
[C---:B------:R-:W-:Y:S01]  /*3ba0*/  IMAD R12, R68.reuse, R11, RZ ;  /* 0x0000000b440c7224 */ /* 0x040fe200078e02ff */
[-C--:B------:R-:W-:Y:S04]  /*3bb0*/  SHF.R.U32.HI R14, RZ, R5.reuse, R14 ;  /* 0x00000005ff0e7219 */ /* 0x080fe8000001160e */
[----:B------:R-:W-:Y:S02]  /*3bc0*/  ISETP.GE.OR P0, PT, R3, R12, P0 ;  /* 0x0000000c0300720c */ /* 0x000fe40000706670 */
[----:B------:R-:W-:Y:S05]  /*3bd0*/  SEL R15, R9, R14, !P2 ;  /* 0x0000000e090f7207 */ /* 0x000fea0005000000 */
[----:B------:R-:W-:Y:S04]  /*3be0*/  IMAD.MOV R14, RZ, RZ, -R15 ;  /* 0x000000ffff0e7224 */ /* 0x000fe800078e0a0f */
[----:B------:R-:W-:Y:S02]  /*3bf0*/  IMAD R14, R68, R14, R9 ;  /* 0x0000000e440e7224 */ /* 0x000fe400078e0209 */
[C---:B------:R-:W-:Y:S05]  /*3c00*/  @!P0 IMAD.HI.U32 R10, R3.reuse, R4, RZ ;  /* 0x00000004030a8227 */ /* 0x040fea00078e00ff */
[----:B------:R-:W-:Y:S04]  /*3c10*/  @!P0 SHF.R.U32.HI R10, RZ, R5, R10 ;  /* 0x00000005ff0a8219 */ /* 0x000fe8000001160a */
[----:B------:R-:W-:Y:S01]  /*3c20*/  @!P0 SEL R0, R3, R10, !P2 ;  /* 0x0000000a03008207 */ /* 0x000fe20005000000 */
[----:B------:R-:W-:Y:S03]  /*3c30*/  IMAD.MOV R10, RZ, RZ, -R3 ;  /* 0x000000ffff0a7224 */ /* 0x000fe600078e0a03 */
[----:B------:R-:W-:Y:S01]  /*3c40*/  @!P0 IADD3 R15, PT, PT, R15, -R0, RZ ;  /* 0x800000000f0f8210 */ /* 0x000fe20007ffe0ff */
[----:B------:R-:W-:Y:S01]  /*3c50*/  @!P0 IMAD R0, R11, R14, R0 ;  /* 0x0000000e0b008224 */ /* 0x000fe200078e0200 */
[----:B------:R-:W-:Y:S01]  /*3c60*/  IADD3 R11, PT, PT, -R9, RZ, RZ ;  /* 0x000000ff090b7210 */ /* 0x000fe20007ffe1ff */
[----:B------:R-:W-:Y:S02]  /*3c70*/  IMAD R13, R2, R10, R13 ;  /* 0x0000000a020d7224 */ /* 0x000fe400078e020d */
[----:B------:R-:W-:Y:S02]  /*3c80*/  @!P0 IMAD R9, R15, R68, R3 ;  /* 0x000000440f098224 */ /* 0x000fe400078e0203 */
[----:B------:R-:W-:Y:S02]  /*3c90*/  @!P0 IMAD.MOV.U32 R3, RZ, RZ, R0 ;  /* 0x000000ffff038224 */ /* 0x000fe400078e0000 */
[----:B------:R-:W-:Y:S02]  /*3ca0*/  IMAD R8, R6, R11, R8 ;  /* 0x0000000b06087224 */ /* 0x000fe400078e0208 */
[----:B------:R-:W-:Y:S02]  /*3cb0*/  IMAD R13, R3, R2, R13 ;  /* 0x00000002030d7224 */ /* 0x000fe400078e020d */
[----:B------:R-:W-:Y:S02]  /*3cc0*/  IMAD R8, R9, R6, R8 ;  /* 0x0000000609087224 */ /* 0x000fe400078e0208 */
.L_x_66:
[----:B------:R-:W-:Y:S05]  /*3cd0*/  BRA.U UP0, `(.L_x_67) ;  /* 0x0000000100107547 */ /* 0x000fea000b800000 */
[----:B------:R-:W-:Y:S04]  /*3ce0*/  MOV R0, UR6 ;  /* 0x0000000600007c02 */ /* 0x000fe80008000f00 */
[----:B------:R-:W-:Y:S04]  /*3cf0*/  SHF.L.U32 R3, R0, 0x1f, RZ ;  /* 0x0000001f00037819 */ /* 0x000fe800000006ff */
[----:B------:R-:W2:Y:S02]  /*3d00*/  SYNCS.PHASECHK.TRANS64.TRYWAIT P0, [UR7+0x78], R3 ;  /* 0x00007803ff0075a7 */ /* 0x000ea40008001107 */
[----:B--2---:R-:W-:Y:S05]  /*3d10*/  @!P0 BRA `(.L_x_68) ;  /* 0x0000009800b48947 */ /* 0x004fea0003800000 */
.L_x_67:
[----:B------:R-:W-:Y:S02]  /*3d20*/  R2UR UR35, R19 ;  /* 0x00000000132372ca */ /* 0x000fe400000e0000 */
[----:B------:R-:W-:Y:S02]  /*3d30*/  R2UR UR34, R18 ;  /* 0x00000000122272ca */ /* 0x000fe400000e0000 */
[----:B------:R-:W-:Y:S02]  /*3d40*/  ISETP.NE.U32.AND P2, PT, RZ, UR4, PT ;  /* 0x00000004ff007c0c */ /* 0x000fe4000bf45070 */
[----:B------:R-:W-:Y:S02]  /*3d50*/  SHF.L.U32 R12, R31, 0x1f, RZ ;  /* 0x0000001f1f0c7819 */ /* 0x000fe400000006ff */
[----:B------:R-:W-:Y:S05]  /*3d60*/  ISETP.NE.AND.EX P2, PT, RZ, UR5, PT, P2 ;  /* 0x00000005ff007c0c */ /* 0x000fea000bf45320 */
[----:B------:R-:W-:Y:S02]  /*3d70*/  USHF.L.U32 UR35, UR35, 0x7, URZ ;  /* 0x0000000723237899 */ /* 0x000fe400080006ff */
[----:B------:R-:W-:Y:S01]  /*3d80*/  USHF.L.U32 UR34, UR34, 0x8, URZ ;  /* 0x0000000822227899 */ /* 0x000fe200080006ff */
[----:B------:R-:W-:Y:S11]  /*3d90*/  BRA.U !UP3, `(.L_x_69) ;  /* 0x000000010b347547 */ /* 0x000ff6000b800000 */
[----:B------:R-:W-:Y:S01]  /*3da0*/  UPLOP3.LUT UP1, UPT, UPT, UPT, UP2, 0x80, 0x8 ;  /* 0x000000000008789c */ /* 0x000fe20003f2f020 */
[----:B--2---:R-:W-:Y:S02]  /*3db0*/  HFMA2 R0, -RZ, RZ, 0, 5.9604644775390625e-08 ;  /* 0x00000001ff007431 */ /* 0x004fe400000001ff */
[----:B------:R-:W-:Y:S03]  /*3dc0*/  IMAD.MOV.U32 R205, RZ, RZ, 0x1 ;  /* 0x00000001ffcd7424 */ /* 0x000fe600078e00ff */
[----:B------:R-:W-:Y:S05]  /*3dd0*/  PLOP3.LUT P0, PT, PT, PT, UP1, 0x80, 0x8 ;  /* 0x000000000008781c */ /* 0x000fea0003f0f018 */
[----:B------:R-:W2:Y:S01]  /*3de0*/  @UP1 LDCU.64 UR10, c[0x0][0x888] ;  /* 0x00011100ff0a17ac */ /* 0x000ea20008000a00 */
[----:B------:R-:W-:Y:S07]  /*3df0*/  @UP1 UIMAD UR8, UR36, UR4, URZ ;  /* 0x00000004240812a4 */ /* 0x000fee000f8e02ff */
[----:B------:R-:W-:Y:S01]  /*3e00*/  @!P0 PRMT R205, R0, 0x7610, R205 ;  /* 0x0000761000cd8816 */ /* 0x000fe200000000cd */
[----:B--2---:R-:W-:Y:S03]  /*3e10*/  @UP1 UIMAD.WIDE UR10, UR8, 0x4, UR10 ;  /* 0x00000004080a18a5 */ /* 0x004fe6000f8e020a */
[----:B------:R-:W2:Y:S03]  /*3e20*/  @!UP1 LDCU UR8, c[0x0][0x880] ;  /* 0x00011000ff0897ac */ /* 0x000ea60008000800 */
[----:B------:R-:W-:Y:S01]  /*3e30*/  IMAD.U32 R10, RZ, RZ, UR10 ;  /* 0x0000000aff0a7e24 */ /* 0x000fe2000f8e00ff */
[----:B------:R-:W-:Y:S05]  /*3e40*/  MOV R11, UR11 ;  /* 0x0000000b000b7c02 */ /* 0x000fea0008000f00 */
[----:B-----5:R3:W5:Y:S02]  /*3e50*/  @P0 LDG.E R127, desc[UR38][R10.64] ;  /* 0x000000260a7f0981 */ /* 0x020764000c1e1900 */
[----:B--23--:R-:W-:Y:S07]  /*3e60*/  @!P0 IMAD.U32 R127, RZ, RZ, UR8 ;  /* 0x00000008ff7f8e24 */ /* 0x00cfee000f8e00ff */
.L_x_69:
[----:B-----5:R-:W-:Y:S01]  /*3e70*/  @!P2 FSETP.EQ.AND P0, PT, R127, RZ, PT ;  /* 0x000000ff7f00a20b */ /* 0x020fe20003f02000 */
[----:B------:R-:W-:Y:S01]  /*3e80*/  @!UPT UIADD3 URZ, UPT, UPT, URZ, URZ, URZ ;  /* 0x000000fffffff290 */ /* 0x000fe2000fffe0ff */
[----:B------:R-:W-:Y:S11]  /*3e90*/  @!P2 BRA `(.L_x_70) ;  /* 0x000000000014a947 */ /* 0x000ff60003800000 */
[----:B------:R-:W-:Y:S02]  /*3ea0*/  LOP3.LUT P2, RZ, R205, 0xff, RZ, 0xc0, !PT ;  /* 0x000000ffcdff7812 */ /* 0x000fe4000784c0ff */
[----:B------:R-:W-:Y:S04]  /*3eb0*/  PLOP3.LUT P0, PT, PT, PT, UP1, 0x80, 0x8 ;  /* 0x000000000008781c */ /* 0x000fe80003f0f018 */
[----:B------:R-:W-:Y:S07]  /*3ec0*/  PLOP3.LUT P0, PT, P0, PT, PT, 0x8, 0x80 ;  /* 0x000000000080781c */ /* 0x000fee000070e170 */
[----:B------:R-:W-:Y:S11]  /*3ed0*/  @P2 FSETP.EQ.AND P0, PT, R127, RZ, PT ;  /* 0x000000ff7f00220b */ /* 0x000ff60003f02000 */
[----:B------:R-:W-:Y:S02]  /*3ee0*/  @!UPT UIADD3 URZ, UPT, UPT, URZ, URZ, URZ ;  /* 0x000000fffffff290 */ /* 0x000fe4000fffe0ff */
.L_x_70:
[----:B------:R-:W3:Y:S01]  /*3ef0*/  SYNCS.PHASECHK.TRANS64.TRYWAIT P2, [UR7+0x50], R12 ;  /* 0x0000500cff0075a7 */ /* 0x000ee20008041107 */
[----:B------:R-:W-:Y:S04]  /*3f00*/  ELECT P4, URZ, PT ;  /* 0x0000000000ff782f */ /* 0x000fe80003880000 */
[----:B------:R-:W-:Y:S11]  /*3f10*/  PLOP3.LUT P4, PT, P0, P4, PT, 0xf2, 0x2f ;  /* 0x00000000002f781c */ /* 0x000ff60000789e72 */
[----:B------:R-:W-:Y:S02]  /*3f20*/  @!UPT UIADD3 URZ, UPT, UPT, URZ, URZ, URZ ;  /* 0x000000fffffff290 */ /* 0x000fe4000fffe0ff */
[----:B-1----:R-:W-:Y:S05]  /*3f30*/  @!P4 IADD3 R9, P0, PT, R32, 0x580, RZ ;  /* 0x000005802009c810 */ /* 0x002fea0007f1e0ff */
[----:B--2---:R-:W-:Y:S01]  /*3f40*/  @!P4 IMAD.X R0, RZ, RZ, R33, P0 ;  /* 0x000000ffff00c224 */ /* 0x004fe200000e0621 */
[----:B---3--:R-:W-:Y:S07]  /*3f50*/  @!P2 BRA `(.L_x_71) ;  /* 0x00000098003ca947 */ /* 0x008fee0003800000 */
.L_x_328:
[----:B------:R-:W-:Y:S01]  /*3f60*/  @!P4 R2UR UR8, R0 ;  /* 0x000000000008c2ca */ /* 0x000fe200000e0000 */
[----:B------:R-:W-:Y:S01]  /*3f70*/  VOTEU.ALL UP0, P4 ;  /* 0x0000000000ff7886 */ /* 0x000fe20002000000 */
[----:B------:R-:W-:Y:S01]  /*3f80*/  @!P4 R2UR UR9, R9 ;  /* 0x000000000909c2ca */ /* 0x000fe200000e0000 */
[----:B------:R-:W-:Y:S01]  /*3f90*/  @!P4 IMAD.MOV.U32 R0, RZ, RZ, 0x4000 ;  /* 0x00004000ff00c424 */ /* 0x000fe200078e00ff */
[----:B------:R-:W-:Y:S01]  /*3fa0*/  UMOV UR10, 0x0 ;  /* 0x00000000000a7882 */ /* 0x000fe20000000000 */
[----:B------:R-:W-:Y:S01]  /*3fb0*/  UMOV UR11, 0x10000000 ;  /* 0x10000000000b7882 */ /* 0x000fe20000000000 */
[----:B------:R-:W-:Y:S01]  /*3fc0*/  @!UP0 UIADD3 UR32, UPT, UPT, UR7, 0x400, URZ ;  /* 0x0000040007208890 */ /* 0x000fe2000fffe0ff */
[----:B------:R-:W-:Y:S01]  /*3fd0*/  @!P4 IADD3 R9, P0, PT, R32, 0x580, RZ ;  /* 0x000005802009c810 */ /* 0x000fe20007f1e0ff */
[----:B------:R-:W-:Y:S05]  /*3fe0*/  VOTEU.ALL UP0, P4 ;  /* 0x0000000000ff7886 */ /* 0x000fea0002000000 */
[----:B------:R-:W-:Y:S01]  /*3ff0*/  IMAD.U32 R11, RZ, RZ, UR8 ;  /* 0x00000008ff0b7e24 */ /* 0x000fe2000f8e00ff */
[----:B------:R-:W-:Y:S01]  /*4000*/  UPRMT UR8, UR37, 0x654, UR33 ;  /* 0x0000065425087896 */ /* 0x000fe20008000021 */
[----:B------:R-:W-:Y:S03]  /*4010*/  IMAD.U32 R10, RZ, RZ, UR9 ;  /* 0x00000009ff0a7e24 */ /* 0x000fe6000f8e00ff */
[----:B------:R-:W-:Y:S02]  /*4020*/  @!P4 R2UR UR15, R11 ;  /* 0x000000000b0fc2ca */ /* 0x000fe400000e0000 */
[----:B------:R-:W-:Y:S11]  /*4030*/  @!P4 R2UR UR14, R10 ;  /* 0x000000000a0ec2ca */ /* 0x000ff600000e0000 */
[----:B------:R-:W-:Y:S02]  /*4040*/  @!UPT UIADD3 URZ, UPT, UPT, URZ, URZ, URZ ;  /* 0x000000fffffff290 */ /* 0x000fe4000fffe0ff */
[----:B------:R2:W-:Y:S01]  /*4050*/  @!UP0 UTMALDG.3D [UR32], [UR14], desc[UR10] ;  /* 0x00000a200e0085b4 */ /* 0x0005e20008011000 */
[----:B------:R3:W-:Y:S01]  /*4060*/  @!P4 SYNCS.ARRIVE.TRANS64.RED.A0TR RZ, [UR7+0x30], R0 ;  /* 0x00003000ffffc9a7 */ /* 0x0007e20008300407 */
[----:B------:R-:W-:Y:S01]  /*4070*/  SYNCS.ARRIVE.TRANS64.RED.A1T0 RZ, [UR8], RZ ;  /* 0x000000ffffff79a7 */ /* 0x000fe20008100408 */
[----:B---3--:R-:W-:Y:S01]  /*4080*/  @!P4 IMAD.X R0, RZ, RZ, R33, P0 ;  /* 0x000000ffff00c224 */ /* 0x008fe200000e0621 */
[----:B------:R-:W3:Y:S02]  /*4090*/  SYNCS.PHASECHK.TRANS64.TRYWAIT P2, [UR7+0x58], R12 ;  /* 0x0000580cff0075a7 */ /* 0x000ee40008041107 */
[----:B--23--:R-:W-:Y:S05]  /*40a0*/  @!P2 BRA `(.L_x_72) ;  /* 0x000000980000a947 */ /* 0x00cfea0003800000 */
.L_x_330:
        /* <DEDUP_REMOVED lines=8> */
[----:B------:R-:W-:Y:S01]  /*4130*/  @!UP0 UIADD3 UR24, UPT, UPT, UR7, 0x4400, URZ ;  /* 0x0000440007188890 */ /* 0x000fe2000fffe0ff */
[----:B------:R-:W-:Y:S01]  /*4140*/  VOTEU.ALL UP0, P4 ;  /* 0x0000000000ff7886 */ /* 0x000fe20002000000 */
[----:B------:R-:W-:Y:S01]  /*4150*/  UMOV UR27, UR35 ;  /* 0x00000023001b7c82 */ /* 0x000fe20008000000 */
[----:B------:R-:W-:Y:S02]  /*4160*/  UMOV UR28, UR36 ;  /* 0x00000024001c7c82 */ /* 0x000fe40008000000 */
[----:B------:R-:W-:Y:S01]  /*4170*/  IMAD.U32 R11, RZ, RZ, UR8 ;  /* 0x00000008ff0b7e24 */ /* 0x000fe2000f8e00ff */
[----:B------:R-:W-:Y:S01]  /*4180*/  UPRMT UR8, UR37, 0x654, UR25 ;  /* 0x0000065425087896 */ /* 0x000fe20008000019 */
[----:B------:R-:W-:Y:S02]  /*4190*/  IMAD.U32 R10, RZ, RZ, UR9 ;  /* 0x00000009ff0a7e24 */ /* 0x000fe4000f8e00ff */
[----:B------:R-:W-:Y:S01]  /*41a0*/  @!P4 IMAD.X R18, RZ, RZ, R33, P0 ;  /* 0x000000ffff12c224 */ /* 0x000fe200000e0621 */
[----:B------:R-:W-:Y:S02]  /*41b0*/  @!P4 R2UR UR15, R11 ;  /* 0x000000000b0fc2ca */ /* 0x000fe400000e0000 */
[----:B------:R-:W-:Y:S11]  /*41c0*/  @!P4 R2UR UR14, R10 ;  /* 0x000000000a0ec2ca */ /* 0x000ff600000e0000 */
[----:B------:R-:W-:Y:S02]  /*41d0*/  @!UPT UIADD3 URZ, UPT, UPT, URZ, URZ, URZ ;  /* 0x000000fffffff290 */ /* 0x000fe4000fffe0ff */
[----:B------:R2:W-:Y:S01]  /*41e0*/  @!UP0 UTMALDG.3D [UR24], [UR14], desc[UR10] ;  /* 0x00000a180e0085b4 */ /* 0x0005e20008011000 */
[----:B------:R2:W-:Y:S01]  /*41f0*/  @!P4 SYNCS.ARRIVE.TRANS64.RED.A0TR RZ, [UR7+0x38], R0 ;  /* 0x00003800ffffc9a7 */ /* 0x0005e20008300407 */
[----:B------:R-:W-:Y:S01]  /*4200*/  SYNCS.ARRIVE.TRANS64.RED.A1T0 RZ, [UR8], RZ ;  /* 0x000000ffffff79a7 */ /* 0x000fe20008100408 */
[----:B------:R-:W3:Y:S02]  /*4210*/  SYNCS.PHASECHK.TRANS64.TRYWAIT P2, [UR7+0x60], R12 ;  /* 0x0000600cff0075a7 */ /* 0x000ee40008041107 */
[----:B--23--:R-:W-:Y:S05]  /*4220*/  @!P2 BRA `(.L_x_73) ;  /* 0x0000009400b8a947 */ /* 0x00cfea0003800000 */
.L_x_332:
[----:B------:R-:W2:Y:S01]  /*4230*/  LDC.64 R14, c[0x0][0xb10] ;  /* 0x0002c400ff0e7b82 */ /* 0x000ea20000000a00 */
[----:B------:R-:W-:Y:S01]  /*4240*/  @!P4 R2UR UR8, R18 ;  /* 0x000000001208c2ca */ /* 0x000fe200000e0000 */
[----:B------:R-:W-:Y:S01]  /*4250*/  VOTEU.ALL UP0, P4 ;  /* 0x0000000000ff7886 */ /* 0x000fe20002000000 */
[----:B------:R-:W-:Y:S01]  /*4260*/  @!P4 R2UR UR9, R19 ;  /* 0x000000001309c2ca */ /* 0x000fe200000e0000 */
[----:B------:R-:W-:Y:S01]  /*4270*/  UMOV UR10, 0x0 ;  /* 0x00000000000a7882 */ /* 0x000fe20000000000 */
[----:B------:R-:W-:Y:S03]  /*4280*/  UMOV UR11, 0x10000000 ;  /* 0x10000000000b7882 */ /* 0x000fe60000000000 */
[----:B------:R-:W3:Y:S01]  /*4290*/  LDC.64 R10, c[0x0][0xb18] ;  /* 0x0002c600ff0a7b82 */ /* 0x000ee20000000a00 */
[----:B------:R-:W-:Y:S01]  /*42a0*/  @!UP0 UIADD3 UR18, UPT, UPT, UR34, 0x80, URZ ;  /* 0x0000008022128890 */ /* 0x000fe2000fffe0ff */
[----:B------:R-:W-:Y:S01]  /*42b0*/  @P3 SHF.R.U32.HI R28, RZ, 0x10, R21 ;  /* 0x00000010ff1c3819 */ /* 0x000fe20000011615 */
[----:B------:R-:W-:Y:S01]  /*42c0*/  @!UP0 UIADD3 UR16, UPT, UPT, UR7, 0x8400, URZ ;  /* 0x0000840007108890 */ /* 0x000fe2000fffe0ff */
[----:B------:R-:W-:Y:S01]  /*42d0*/  VIADD R30, R30, 0x1 ;  /* 0x000000011e1e7836 */ /* 0x000fe20000000000 */
[----:B------:R-:W-:Y:S03]  /*42e0*/  VOTEU.ALL UP0, P4 ;  /* 0x0000000000ff7886 */ /* 0x000fe60002000000 */
[----:B------:R-:W5:Y:S01]  /*42f0*/  @!P1 LDC R0, c[0x0][0xb20] ;  /* 0x0002c800ff009b82 */ /* 0x000f620000000800 */
[----:B------:R-:W-:Y:S01]  /*4300*/  UMOV UR19, UR35 ;  /* 0x0000002300137c82 */ /* 0x000fe20008000000 */
[----:B------:R-:W-:Y:S01]  /*4310*/  IMAD.U32 R19, RZ, RZ, UR8 ;  /* 0x00000008ff137e24 */ /* 0x000fe2000f8e00ff */
[----:B------:R-:W-:Y:S05]  /*4320*/  UMOV UR20, UR36 ;  /* 0x0000002400147c82 */ /* 0x000fea0008000000 */
[----:B-1----:R-:W1:Y:S01]  /*4330*/  @!P1 LDC R3, c[0x0][0xb0c] ;  /* 0x0002c300ff039b82 */ /* 0x002e620000000800 */
[----:B------:R-:W-:Y:S01]  /*4340*/  IMAD.U32 R18, RZ, RZ, UR9 ;  /* 0x00000009ff127e24 */ /* 0x000fe2000f8e00ff */
[----:B------:R-:W-:Y:S01]  /*4350*/  UPRMT UR8, UR37, 0x654, UR17 ;  /* 0x0000065425087896 */ /* 0x000fe20008000011 */
[----:B------:R-:W-:Y:S03]  /*4360*/  @!P4 R2UR UR15, R19 ;  /* 0x00000000130fc2ca */ /* 0x000fe600000e0000 */
[----:B------:R-:W-:Y:S01]  /*4370*/  @!P4 R2UR UR14, R18 ;  /* 0x00000000120ec2ca */ /* 0x000fe200000e0000 */
[----:B------:R-:W-:Y:S11]  /*4380*/  @!P4 IMAD.MOV.U32 R18, RZ, RZ, 0x4000 ;  /* 0x00004000ff12c424 */ /* 0x000ff600078e00ff */
[----:B------:R-:W-:Y:S01]  /*4390*/  @!UPT UIADD3 URZ, UPT, UPT, URZ, URZ, URZ ;  /* 0x000000fffffff290 */ /* 0x000fe2000fffe0ff */
[----:B------:R1:W-:Y:S01]  /*43a0*/  @!UP0 UTMALDG.3D [UR16], [UR14], desc[UR10] ;  /* 0x00000a100e0085b4 */ /* 0x0003e20008011000 */
[----:B------:R1:W-:Y:S02]  /*43b0*/  @!P4 SYNCS.ARRIVE.TRANS64.RED.A0TR RZ, [UR7+0x40], R18 ;  /* 0x00004012ffffc9a7 */ /* 0x0003e40008300407 */
[----:B-1----:R-:W-:Y:S01]  /*43c0*/  @!P1 ISETP.NE.AND P2, PT, R3, 0x1, PT ;  /* 0x000000010300980c */ /* 0x002fe20003f45270 */
[C---:B--2---:R-:W-:Y:S01]  /*43d0*/  @!P1 IMAD.HI.U32 R14, R13.reuse, R14, RZ ;  /* 0x0000000e0d0e9227 */ /* 0x044fe200078e00ff */
[----:B---3--:R-:W-:Y:S03]  /*43e0*/  @!P1 ISETP.NE.AND P0, PT, R10, 0x1, PT ;  /* 0x000000010a00980c */ /* 0x008fe60003f05270 */
[C---:B------:R-:W-:Y:S01]  /*43f0*/  @!P1 IMAD.HI.U32 R11, R8.reuse, R11, RZ ;  /* 0x0000000b080b9227 */ /* 0x040fe200078e00ff */
[----:B------:R-:W-:Y:S04]  /*4400*/  @!P1 SHF.R.U32.HI R14, RZ, R15, R14 ;  /* 0x0000000fff0e9219 */ /* 0x000fe8000001160e */
[----:B-----5:R-:W-:Y:S01]  /*4410*/  @!P1 SHF.R.U32.HI R9, RZ, R0, R11 ;  /* 0x00000000ff099219 */ /* 0x020fe2000001160b */
[----:B------:R-:W-:Y:S01]  /*4420*/  SYNCS.ARRIVE.TRANS64.RED.A1T0 RZ, [UR8], RZ ;  /* 0x000000ffffff79a7 */ /* 0x000fe20008100408 */
[----:B------:R-:W-:Y:S02]  /*4430*/  @!P1 SEL R14, R13, R14, !P2 ;  /* 0x0000000e0d0e9207 */ /* 0x000fe40005000000 */
[----:B------:R-:W-:Y:S01]  /*4440*/  @!P1 SEL R9, R8, R9, !P0 ;  /* 0x0000000908099207 */ /* 0x000fe20004000000 */
[----:B------:R-:W1:Y:S04]  /*4450*/  SYNCS.PHASECHK.TRANS64.TRYWAIT P5, [UR7+0x68], R12 ;  /* 0x0000680cff0075a7 */ /* 0x000e6800080a1107 */
[----:B------:R-:W-:Y:S02]  /*4460*/  @!P1 IMAD.IADD R0, R9, 0x1, -R14 ;  /* 0x0000000109009824 */ /* 0x000fe400078e0a0e */
[----:B------:R-:W-:Y:S02]  /*4470*/  @!P1 IMAD.IADD R9, R14, 0x1, -R9 ;  /* 0x000000010e099824 */ /* 0x000fe400078e0a09 */
[----:B------:R-:W-:Y:S02]  /*4480*/  @!P1 IMAD R13, R0, R3, R13 ;  /* 0x00000003000d9224 */ /* 0x000fe400078e020d */
[----:B------:R-:W-:Y:S01]  /*4490*/  @!P1 IMAD R8, R9, R10, R8 ;  /* 0x0000000a09089224 */ /* 0x000fe200078e0208 */
[----:B-1----:R-:W-:Y:S06]  /*44a0*/  @!P5 BRA `(.L_x_74) ;  /* 0x000000940030d947 */ /* 0x002fec0003800000 */
.L_x_334:
[----:B-1----:R-:W-:Y:S01]  /*44b0*/  @!P4 IADD3 R3, P0, PT, R32, 0x580, RZ ;  /* 0x000005802003c810 */ /* 0x002fe20007f1e0ff */
[----:B------:R-:W-:Y:S01]  /*44c0*/  VOTEU.ALL UP0, P4 ;  /* 0x0000000000ff7886 */ /* 0x000fe20002000000 */
[----:B------:R-:W-:Y:S01]  /*44d0*/  UMOV UR18, 0x0 ;  /* 0x0000000000127882 */ /* 0x000fe20000000000 */
[----:B------:R-:W-:Y:S01]  /*44e0*/  UMOV UR19, 0x10000000 ;  /* 0x1000000000137882 */ /* 0x000fe20000000000 */
[----:B------:R-:W-:Y:S01]  /*44f0*/  @!P4 R2UR UR9, R3 ;  /* 0x000000000309c2ca */ /* 0x000fe200000e0000 */
[----:B------:R-:W-:Y:S01]  /*4500*/  @!P4 IMAD.X R0, RZ, RZ, R33, P0 ;  /* 0x000000ffff00c224 */ /* 0x000fe200000e0621 */
[----:B------:R-:W-:Y:S01]  /*4510*/  @!UP0 UIADD3 UR10, UPT, UPT, UR34, 0xc0, URZ ;  /* 0x000000c0220a8890 */ /* 0x000fe2000fffe0ff */
[----:B------:R-:W-:Y:S01]  /*4520*/  ISETP.NE.AND P0, PT, R30, 0x2, PT ;  /* 0x000000021e00780c */ /* 0x000fe20003f05270 */
[----:B------:R-:W-:Y:S01]  /*4530*/  UMOV UR11, UR35 ;  /* 0x00000023000b7c82 */ /* 0x000fe20008000000 */
[----:B------:R-:W-:Y:S01]  /*4540*/  UMOV UR12, UR36 ;  /* 0x00000024000c7c82 */ /* 0x000fe20008000000 */
[----:B------:R-:W-:Y:S01]  /*4550*/  @!P4 R2UR UR8, R0 ;  /* 0x000000000008c2ca */ /* 0x000fe200000e0000 */
[----:B------:R-:W-:Y:S01]  /*4560*/  IMAD.IADD R18, R8, 0x1, R171 ;  /* 0x0000000108127824 */ /* 0x000fe200078e02ab */
[----:B------:R-:W-:Y:S01]  /*4570*/  @P3 R2UR UR36, R28 ;  /* 0x000000001c2432ca */ /* 0x000fe200000e0000 */
[----:B------:R-:W-:Y:S01]  /*4580*/  IMAD.IADD R19, R13, 0x1, R204 ;  /* 0x000000010d137824 */ /* 0x000fe200078e02cc */
[----:B------:R-:W-:Y:S02]  /*4590*/  SEL R0, RZ, 0x1, P0 ;  /* 0x00000001ff007807 */ /* 0x000fe40000000000 */
[----:B------:R-:W-:Y:S01]  /*45a0*/  LOP3.LUT R31, R31, 0x1, RZ, 0x3c, !PT ;  /* 0x000000011f1f7812 */ /* 0x000fe200078e3cff */
[----:B------:R-:W-:Y:S01]  /*45b0*/  IMAD.U32 R10, RZ, RZ, UR9 ;  /* 0x00000009ff0a7e24 */ /* 0x000fe2000f8e00ff */
[----:B------:R-:W-:Y:S01]  /*45c0*/  @!UP0 UIADD3 UR9, UPT, UPT, UR7, 0x48, URZ ;  /* 0x0000004807098890 */ /* 0x000fe2000fffe0ff */
[----:B------:R-:W-:Y:S02]  /*45d0*/  LOP3.LUT R29, R29, R0, RZ, 0x3c, !PT ;  /* 0x000000001d1d7212 */ /* 0x000fe400078e3cff */
[----:B------:R-:W-:Y:S02]  /*45e0*/  SEL R30, R30, RZ, P0 ;  /* 0x000000ff1e1e7207 */ /* 0x000fe40000000000 */
[----:B------:R-:W-:Y:S01]  /*45f0*/  IMAD.U32 R11, RZ, RZ, UR8 ;  /* 0x00000008ff0b7e24 */ /* 0x000fe2000f8e00ff */
[----:B------:R-:W-:Y:S01]  /*4600*/  @!P4 R2UR UR14, R10 ;  /* 0x000000000a0ec2ca */ /* 0x000fe200000e0000 */
[----:B------:R-:W-:Y:S01]  /*4610*/  @!UP0 UIADD3 UR8, UPT, UPT, UR7, 0xc400, URZ ;  /* 0x0000c40007088890 */ /* 0x000fe2000fffe0ff */
[----:B------:R-:W-:Y:S02]  /*4620*/  VOTEU.ALL UP0, P4 ;  /* 0x0000000000ff7886 */ /* 0x000fe40002000000 */
[----:B------:R-:W-:Y:S11]  /*4630*/  @!P4 R2UR UR15, R11 ;  /* 0x000000000b0fc2ca */ /* 0x000ff600000e0000 */
[----:B------:R-:W-:Y:S02]  /*4640*/  @!UPT UIADD3 URZ, UPT, UPT, URZ, URZ, URZ ;  /* 0x000000fffffff290 */ /* 0x000fe4000fffe0ff */
[----:B------:R2:W-:Y:S01]  /*4650*/  @!UP0 UTMALDG.3D [UR8], [UR14], desc[UR18] ;  /* 0x000012080e0085b4 */ /* 0x0005e20008011000 */
[----:B------:R2:W-:Y:S01]  /*4660*/  @!P4 SYNCS.ARRIVE.TRANS64.RED.A0TR RZ, [UR7+0x48], R27 ;  /* 0x0000481bffffc9a7 */ /* 0x0005e20008300407 */
[----:B------:R-:W-:Y:S01]  /*4670*/  UPLOP3.LUT UP0, UPT, UPT, UPT, UPT, 0x80, 0x8 ;  /* 0x000000000008789c */ /* 0x000fe20003f0f070 */
[----:B------:R-:W-:Y:S01]  /*4680*/  SYNCS.ARRIVE.TRANS64.RED.A1T0 RZ, [UR13], RZ ;  /* 0x000000ffffff79a7 */ /* 0x000fe2000810040d */
[----:B------:R-:W-:Y:S09]  /*4690*/  @P3 BRA `(.L_x_75) ;  /* 0xfffffff000943947 */ /* 0x000ff2000383ffff */
[----:B------:R-:W-:-:S04]  /*46a0*/  SHF.L.U32 R3, R31, 0x1f, RZ ;  /* 0x0000001f1f037819 */ /* 0x000fc800000006ff */
[----:B------:R-:W1:Y:S02]  /*46b0*/  SYNCS.PHASECHK.TRANS64.TRYWAIT P0, [UR7+0x50], R3 ;  /* 0x00005003ff0075a7 */ /* 0x000e640008001107 */
[----:B-1----:R-:W-:Y:S05]  /*46c0*/  @!P0 BRA `(.L_x_76) ;  /* 0x0000009000c08947 */ /* 0x002fea0003800000 */
.L_x_336:
[----:B------:R-:W3:Y:S02]  /*46d0*/  SYNCS.PHASECHK.TRANS64.TRYWAIT P0, [UR7+0x58], R3 ;  /* 0x00005803ff0075a7 */ /* 0x000ee40008001107 */
[----:B---3--:R-:W-:Y:S05]  /*46e0*/  @!P0 BRA `(.L_x_77) ;  /* 0x0000009000d08947 */ /* 0x008fea0003800000 */
.L_x_338:
[----:B------:R-:W3:Y:S02]  /*46f0*/  SYNCS.PHASECHK.TRANS64.TRYWAIT P0, [UR7+0x60], R3 ;  /* 0x00006003ff0075a7 */ /* 0x000ee40008001107 */
[----:B---3--:R-:W-:Y:S05]  /*4700*/  @!P0 BRA `(.L_x_78) ;  /* 0x0000009000e08947 */ /* 0x008fea0003800000 */
.L_x_340:
[----:B-1----:R-:W-:-:S07]  /*4710*/  MOV R0, UR7 ;  /* 0x0000000700007c02 */ /* 0x002fce0008000f00 */
.L_x_79:
[----:B-1----:R-:W-:-:S04]  /*4720*/  SHF.L.U32 R3, R31, 0x1f, RZ ;  /* 0x0000001f1f037819 */ /* 0x002fc800000006ff */
[----:B------:R1:W3:Y:S03]  /*4730*/  SYNCS.PHASECHK.TRANS64.TRYWAIT P0, [R0+URZ+0x68], R3 ;  /* 0x00006803000075a7 */ /* 0x0002e600080011ff */
[----:B---3--:R-:W-:Y:S05]  /*4740*/  @!P0 NANOSLEEP.SYNCS 0x989680 ;  /* 0x009896800000895d */ /* 0x008fea0003900000 */
[----:B------:R-:W3:Y:S02]  /*4750*/  @!P0 SYNCS.PHASECHK.TRANS64 P0, [R0+URZ+0x68], R3 ;  /* 0x00006803000085a7 */ /* 0x000ee400080010ff */
[----:B--23--:R-:W-:Y:S05]  /*4760*/  @P0 EXIT ;  /* 0x000000000000094d */ /* 0x00cfea0003800000 */
[----:B------:R-:W-:Y:S05]  /*4770*/  BRA `(.L_x_79) ;  /* 0xfffffffc00e87947 */ /* 0x000fea000383ffff */
.L_x_64:
[----:B------:R-:W-:-:S06]  /*4780*/  UISETP.GE.AND UP0, UPT, UR8, 0x4, UPT ;  /* 0x000000040800788c */ /* 0x000fcc000bf06270 */
[----:B------:R-:W-:-:S13]  /*4790*/  PLOP3.LUT P0, PT, PT, PT, UP0, 0x80, 0x8 ;  /* 0x000000000008781c */ /* 0x000fda0003f0f008 */
[----:B------:R-:W-:Y:S05]  /*47a0*/  @!P0 EXIT ;  /* 0x000000000000894d */ /* 0x000fea0003800000 */
[----:B------:R-:W-:Y:S01]  /*47b0*/  BAR.SYNC.DEFER_BLOCKING 0x6, 0xa0 ;  /* 0x0182800000007b1d */ /* 0x000fe20000010000 */
[C---:B------:R-:W-:Y:S01]  /*47c0*/  IMAD.SHL.U32 R0, R227.reuse, 0x40, RZ ;  /* 0x00000040e3007824 */ /* 0x040fe200078e00ff */
[C---:B------:R-:W-:Y:S01]  /*47d0*/  LOP3.LUT R226, R227.reuse, 0x1, RZ, 0xc0, !PT ;  /* 0x00000001e3e27812 */ /* 0x040fe200078ec0ff */
[C---:B------:R-:W-:Y:S01]  /*47e0*/  IMAD.SHL.U32 R225, R227.reuse, 0x8, RZ ;  /* 0x00000008e3e17824 */ /* 0x040fe200078e00ff */
[----:B------:R-:W-:Y:S01]  /*47f0*/  CS2R R220, SRZ ;  /* 0x0000000000dc7805 */ /* 0x000fe2000001ff00 */
[C---:B------:R-:W-:Y:S01]  /*4800*/  IMAD.U32 R74, R227.reuse, 0x10000, RZ ;  /* 0x00010000e34a7824 */ /* 0x040fe200078e00ff */
[----:B------:R-:W-:Y:S02]  /*4810*/  UMOV UR41, 0x400 ;  /* 0x0000040000297882 */ /* 0x000fe40000000000 */
[----:B------:R-:W1:Y:S01]  /*4820*/  LDC R213, c[0x0][0x370] ;  /* 0x0000dc00ffd57b82 */ /* 0x000e620000000800 */
[----:B------:R-:W-:Y:S01]  /*4830*/  ULEA UR41, UR37, UR41, 0x18 ;  /* 0x0000002925297291 */ /* 0x000fe2000f8ec0ff */
[----:B------:R-:W-:Y:S01]  /*4840*/  LOP3.LUT R2, R0, 0x1c0, RZ, 0xc0, !PT ;  /* 0x000001c000027812 */ /* 0x000fe200078ec0ff */
[----:B------:R-:W-:Y:S01]  /*4850*/  IMAD.MOV.U32 R224, RZ, RZ, 0x2 ;  /* 0x00000002ffe07424 */ /* 0x000fe200078e00ff */
[----:B------:R-:W-:Y:S01]  /*4860*/  ISETP.NE.U32.AND P0, PT, R226, 0x1, PT ;  /* 0x00000001e200780c */ /* 0x000fe20003f05070 */
[----:B------:R-:W-:Y:S01]  /*4870*/  IMAD.MOV.U32 R223, RZ, RZ, 0x4 ;  /* 0x00000004ffdf7424 */ /* 0x000fe200078e00ff */
[----:B------:R-:W-:Y:S01]  /*4880*/  LOP3.LUT R225, R2, 0x38, R225, 0xf8, !PT ;  /* 0x0000003802e17812 */ /* 0x000fe200078ef8e1 */
[----:B------:R-:W-:Y:S01]  /*4890*/  IMAD.MOV.U32 R73, RZ, RZ, RZ ;  /* 0x000000ffff497224 */ /* 0x000fe200078e00ff */
[----:B------:R-:W2:Y:S01]  /*48a0*/  LDC R210, c[0x0][0x374] ;  /* 0x0000dd00ffd27b82 */ /* 0x000ea20000000800 */
[----:B------:R-:W-:Y:S01]  /*48b0*/  LOP3.LUT R74, R74, 0x600000, RZ, 0xc0, !PT ;  /* 0x006000004a4a7812 */ /* 0x000fe200078ec0ff */
[----:B------:R-:W-:Y:S01]  /*48c0*/  IMAD.MOV.U32 R222, RZ, RZ, RZ ;  /* 0x000000ffffde7224 */ /* 0x000fe200078e00ff */
[----:B------:R-:W-:Y:S01]  /*48d0*/  R2P PR, R227, 0x6 ;  /* 0x00000006e3007804 */ /* 0x000fe20000000000 */
[----:B------:R-:W-:Y:S01]  /*48e0*/  IMAD.MOV.U32 R208, RZ, RZ, RZ ;  /* 0x000000ffffd07224 */ /* 0x000fe200078e00ff */
[----:B------:R-:W-:Y:S01]  /*48f0*/  LOP3.LUT R225, R225, 0x1e00, R0, 0xf8, !PT ;  /* 0x00001e00e1e17812 */ /* 0x000fe200078ef800 */
[----:B------:R-:W4:Y:S01]  /*4900*/  LDCU.64 UR46, c[0x0][0x348] ;  /* 0x00006900ff2e77ac */ /* 0x000f220008000a00 */
[----:B------:R-:W-:Y:S01]  /*4910*/  P2R R0, PR, RZ, 0x1 ;  /* 0x00000001ff007803 */ /* 0x000fe20000000000 */
[----:B------:R-:W3:Y:S01]  /*4920*/  LDS R3, [UR41+0x110] ;  /* 0x00011029ff037984 */ /* 0x000ee20008000800 */
[----:B------:R-:W-:Y:S01]  /*4930*/  LOP3.LUT R227, R227, 0x60, RZ, 0xc0, !PT ;  /* 0x00000060e3e37812 */ /* 0x000fe200078ec0ff */
[----:B------:R-:W-:Y:S01]  /*4940*/  UMOV UR44, 0x1 ;  /* 0x00000001002c7882 */ /* 0x000fe20000000000 */
[----:B------:R-:W-:Y:S01]  /*4950*/  SEL R224, R224, 0xfffffffe, !P1 ;  /* 0xfffffffee0e07807 */ /* 0x000fe20004800000 */
[----:B------:R-:W-:Y:S01]  /*4960*/  UIADD3 UR40, UPT, UPT, UR41, 0x400, URZ ;  /* 0x0000040029287890 */ /* 0x000fe2000fffe0ff */
[----:B------:R-:W-:Y:S01]  /*4970*/  SEL R223, R223, 0xfffffffc, !P2 ;  /* 0xfffffffcdfdf7807 */ /* 0x000fe20005000000 */
[----:B------:R-:W-:Y:S01]  /*4980*/  UMOV UR43, URZ ;  /* 0x000000ff002b7c82 */ /* 0x000fe20008000000 */
[----:B------:R-:W-:Y:S01]  /*4990*/  UMOV UR42, URZ ;  /* 0x000000ff002a7c82 */ /* 0x000fe20008000000 */
[----:B-1234-:R-:W-:-:S08]  /*49a0*/  IMAD.IADD R74, R3, 0x1, R74 ;  /* 0x00000001034a7824 */ /* 0x01efd000078e024a */
.L_x_299:
[C---:B------:R-:W-:Y:S02]  /*49b0*/  LEA R0, R208.reuse, UR41, 0x3 ;  /* 0x00000029d0007c11 */ /* 0x040fe4000f8e18ff */
[----:B------:R-:W-:Y:S02]  /*49c0*/  SHF.L.U32 R3, R221, 0x1f, RZ ;  /* 0x0000001fdd037819 */ /* 0x000fe400000006ff */
[----:B------:R-:W-:Y:S02]  /*49d0*/  LEA R8, R208, UR41, 0x4 ;  /* 0x00000029d0087c11 */ /* 0x000fe4000f8e20ff */
[----:B------:R-:W1:Y:S02]  /*49e0*/  SYNCS.PHASECHK.TRANS64.TRYWAIT P0, [R0+URZ+0x80], R3 ;  /* 0x00008003000075a7 */ /* 0x000e6400080011ff */
[----:B-1----:R-:W-:Y:S05]  /*49f0*/  @!P0 BRA `(.L_x_80) ;  /* 0x00000090003c8947 */ /* 0x002fea0003800000 */
.L_x_341:
[----:B------:R-:W2:Y:S01]  /*4a00*/  LDS.128 R8, [R8+0xf0] ;  /* 0x0000f00008087984 */ /* 0x000ea20000000c00 */
[----:B------:R-:W-:Y:S01]  /*4a10*/  ISETP.GE.AND P0, PT, R68, 0x1, PT ;  /* 0x000000014400780c */ /* 0x000fe20003f06270 */
        /* <DEDUP_REMOVED lines=9> */
[----:B--2---:R-:W-:-:S04]  /*4ab0*/  LOP3.LUT P3, RZ, R10, 0x1, RZ, 0xc0, !PT ;  /* 0x000000010aff7812 */ /* 0x004fc8000786c0ff */
[----:B------:R-:W-:-:S09]  /*4ac0*/  P2R R230, PR, RZ, 0x8 ;  /* 0x00000008ffe67803 */ /* 0x000fd20000000000 */
[----:B------:R-:W-:Y:S02]  /*4ad0*/  @P3 MOV R217, R8 ;  /* 0x0000000800d93202 */ /* 0x000fe40000000f00 */
[----:B------:R-:W-:Y:S01]  /*4ae0*/  @P3 LOP3.LUT R218, R9, 0xffff, RZ, 0xc0, !PT ;  /* 0x0000ffff09da3812 */ /* 0x000fe200078ec0ff */
[----:B-1----:R-:W-:Y:S06]  /*4af0*/  @!P0 BRA `(.L_x_81) ;  /* 0x0000000000b88947 */ /* 0x002fec0003800000 */
[----:B------:R-:W1:Y:S01]  /*4b00*/  LDC.64 R4, c[0x0][0xb18] ;  /* 0x0002c600ff047b82 */ /* 0x000e620000000a00 */
[----:B------:R-:W-:-:S07]  /*4b10*/  ISETP.NE.AND P0, PT, R68, 0x1, PT ;  /* 0x000000014400780c */ /* 0x000fce0003f05270 */
[----:B------:R-:W2:Y:S08]  /*4b20*/  LDC.64 R6, c[0x0][0xb10] ;  /* 0x0002c400ff067b82 */ /* 0x000eb00000000a00 */
[----:B------:R-:W3:Y:S08]  /*4b30*/  LDC R0, c[0x0][0xb20] ;  /* 0x0002c800ff007b82 */ /* 0x000ef00000000800 */
[----:B------:R-:W4:Y:S01]  /*4b40*/  LDC R12, c[0x0][0xb0c] ;  /* 0x0002c300ff0c7b82 */ /* 0x000f220000000800 */
[----:B-1----:R-:W-:Y:S01]  /*4b50*/  IMAD.HI.U32 R13, R210, R5, RZ ;  /* 0x00000005d20d7227 */ /* 0x002fe200078e00ff */
[----:B------:R-:W-:-:S03]  /*4b60*/  ISETP.NE.AND P1, PT, R4, 0x1, PT ;  /* 0x000000010400780c */ /* 0x000fc60003f25270 */
[----:B------:R-:W-:-:S03]  /*4b70*/  IMAD.HI.U32 R5, R218, R5, RZ ;  /* 0x00000005da057227 */ /* 0x000fc600078e00ff */
[----:B------:R-:W1:Y:S01]  /*4b80*/  LDC.64 R2, c[0x0][0xb28] ;  /* 0x0002ca00ff027b82 */ /* 0x000e620000000a00 */
[----:B--2---:R-:W-:-:S04]  /*4b90*/  IMAD.HI.U32 R14, R213, R6, RZ ;  /* 0x00000006d50e7227 */ /* 0x004fc800078e00ff */
        /* <DEDUP_REMOVED lines=10> */
[----:B-1----:R-:W-:-:S04]  /*4c40*/  IMAD.HI.U32 R14, R13, R2, RZ ;  /* 0x000000020d0e7227 */ /* 0x002fc800078e00ff */
        /* <DEDUP_REMOVED lines=25> */
.L_x_81:
[----:B------:R-:W1:Y:S02]  /*4de0*/  LDCU UR4, c[0x0][0xb30] ;  /* 0x00016600ff0477ac */ /* 0x000e640008000800 */
[----:B-1----:R-:W-:-:S09]  /*4df0*/  UISETP.NE.AND UP0, UPT, UR4, 0x1, UPT ;  /* 0x000000010400788c */ /* 0x002fd2000bf05270 */
[----:B------:R-:W-:Y:S05]  /*4e00*/  BRA.U UP0, `(.L_x_82) ;  /* 0x0000000100407547 */ /* 0x000fea000b800000 */
[----:B------:R-:W1:Y:S08]  /*4e10*/  LDC.64 R2, c[0x0][0xb18] ;  /* 0x0002c600ff027b82 */ /* 0x000e700000000a00 */
[----:B------:R-:W2:Y:S08]  /*4e20*/  LDC.64 R4, c[0x0][0xb10] ;  /* 0x0002c400ff047b82 */ /* 0x000eb00000000a00 */
[----:B------:R-:W3:Y:S08]  /*4e30*/  LDC R0, c[0x0][0xb20] ;  /* 0x0002c800ff007b82 */ /* 0x000ef00000000800 */
[----:B------:R-:W4:Y:S01]  /*4e40*/  LDC R6, c[0x0][0xb0c] ;  /* 0x0002c300ff067b82 */ /* 0x000f220000000800 */
[----:B-1----:R-:W-:Y:S01]  /*4e50*/  IMAD.HI.U32 R3, R218, R3, RZ ;  /* 0x00000003da037227 */ /* 0x002fe200078e00ff */
[----:B------:R-:W-:-:S03]  /*4e60*/  ISETP.NE.AND P0, PT, R2, 0x1, PT ;  /* 0x000000010200780c */ /* 0x000fc60003f05270 */
[----:B--2---:R-:W-:-:S05]  /*4e70*/  IMAD.HI.U32 R4, R217, R4, RZ ;  /* 0x00000004d9047227 */ /* 0x004fca00078e00ff */
[----:B------:R-:W-:Y:S02]  /*4e80*/  SHF.R.U32.HI R4, RZ, R5, R4 ;  /* 0x00000005ff047219 */ /* 0x000fe40000011604 */
[----:B---3--:R-:W-:-:S04]  /*4e90*/  SHF.R.U32.HI R3, RZ, R0, R3 ;  /* 0x00000000ff037219 */ /* 0x008fc80000011603 */
[----:B------:R-:W-:Y:S02]  /*4ea0*/  SEL R0, R218, R3, !P0 ;  /* 0x00000003da007207 */ /* 0x000fe40004000000 */
[----:B----4-:R-:W-:-:S04]  /*4eb0*/  ISETP.NE.AND P1, PT, R6, 0x1, PT ;  /* 0x000000010600780c */ /* 0x010fc80003f25270 */
[----:B------:R-:W-:-:S05]  /*4ec0*/  SEL R3, R217, R4, !P1 ;  /* 0x00000004d9037207 */ /* 0x000fca0004800000 */
[----:B------:R-:W-:Y:S02]  /*4ed0*/  IMAD.IADD R4, R0, 0x1, -R3 ;  /* 0x0000000100047824 */ /* 0x000fe400078e0a03 */
[----:B------:R-:W-:Y:S02]  /*4ee0*/  IMAD.IADD R3, R3, 0x1, -R0 ;  /* 0x0000000103037824 */ /* 0x000fe400078e0a00 */
[----:B------:R-:W-:Y:S02]  /*4ef0*/  IMAD R217, R4, R6, R217 ;  /* 0x0000000604d97224 */ /* 0x000fe400078e02d9 */
[----:B------:R-:W-:Y:S02]  /*4f00*/  IMAD R218, R3, R2, R218 ;  /* 0x0000000203da7224 */ /* 0x000fe400078e02da */
.L_x_82:
[----:B------:R-:W-:Y:S01]  /*4f10*/  ULOP3.LUT UP0, URZ, UR40, 0x3f0, URZ, 0xc0, !UPT ;  /* 0x000003f028ff7892 */ /* 0x000fe2000f80c0ff */
[----:B------:R-:W-:Y:S02]  /*4f20*/  IADD3 R208, PT, PT, R208, 0x1, RZ ;  /* 0x00000001d0d07810 */ /* 0x000fe40007ffe0ff */
[----:B------:R-:W-:-:S06]  /*4f30*/  @P3 SHF.R.U32.HI R219, RZ, 0x10, R9 ;  /* 0x00000010ffdb3819 */ /* 0x000fcc0000011609 */
[----:B------:R-:W-:Y:S05]  /*4f40*/  BRA.U !UP0, `(.L_x_83) ;  /* 0x00000001087c7547 */ /* 0x000fea000b800000 */
[----:B------:R-:W-:Y:S01]  /*4f50*/  MOV R2, 0x0 ;  /* 0x0000000000027802 */ /* 0x000fe20000000f00 */
[----:B------:R-:W1:Y:S01]  /*4f60*/  LDCU.64 UR8, c[0x4][0x80] ;  /* 0x01001000ff0877ac */ /* 0x000e620008000a00 */
[----:B------:R-:W-:Y:S02]  /*4f70*/  HFMA2 R12, -RZ, RZ, 0, 5.9604644775390625e-08 ;  /* 0x00000001ff0c7431 */ /* 0x000fe400000001ff */
[----:B------:R-:W-:Y:S01]  /*4f80*/  IMAD.MOV.U32 R8, RZ, RZ, 0x70 ;  /* 0x00000070ff087424 */ /* 0x000fe200078e00ff */
[----:B------:R2:W3:Y:S01]  /*4f90*/  LDC.64 R14, c[0x4][R2] ;  /* 0x01000000020e7b82 */ /* 0x0004e20000000a00 */
[----:B------:R-:W4:Y:S01]  /*4fa0*/  LDCU.64 UR6, c[0x4][0x88] ;  /* 0x01001100ff0677ac */ /* 0x000f220008000a00 */
[----:B------:R-:W-:Y:S01]  /*4fb0*/  IMAD.MOV.U32 R13, RZ, RZ, RZ ;  /* 0x000000ffff0d7224 */ /* 0x000fe200078e00ff */
[----:B------:R-:W2:Y:S01]  /*4fc0*/  LDCU.64 UR4, c[0x4][0x8] ;  /* 0x01000100ff0477ac */ /* 0x000ea20008000a00 */
[----:B-1----:R-:W-:Y:S01]  /*4fd0*/  IMAD.U32 R4, RZ, RZ, UR8 ;  /* 0x00000008ff047e24 */ /* 0x002fe2000f8e00ff */
[----:B------:R-:W-:Y:S01]  /*4fe0*/  MOV R5, UR9 ;  /* 0x0000000900057c02 */ /* 0x000fe20008000f00 */
[----:B----4-:R-:W-:Y:S01]  /*4ff0*/  IMAD.U32 R6, RZ, RZ, UR6 ;  /* 0x00000006ff067e24 */ /* 0x010fe2000f8e00ff */
[----:B------:R-:W-:Y:S01]  /*5000*/  MOV R7, UR7 ;  /* 0x0000000700077c02 */ /* 0x000fe20008000f00 */
[----:B--2---:R-:W-:Y:S01]  /*5010*/  IMAD.U32 R10, RZ, RZ, UR4 ;  /* 0x00000004ff0a7e24 */ /* 0x004fe2000f8e00ff */
[----:B------:R-:W-:-:S02]  /*5020*/  MOV R11, UR5 ;  /* 0x00000005000b7c02 */ /* 0x000fc40008000f00 */
[----:B------:R-:W-:-:S07]  /*5030*/  LEPC R20, `(.L_x_84) ;  /* 0x000000001014794e */ /* 0x000fce0000000000 */
[----:B---3-5:R-:W-:Y:S05]  /*5040*/  CALL.ABS.NOINC R14 ;  /* 0x000000000e007343 */ /* 0x028fea0003c00000 */
.L_x_84:
[----:B------:R-:W1:Y:S01]  /*5050*/  LDC.64 R2, c[0x4][R2] ;  /* 0x0100000002027b82 */ /* 0x000e620000000a00 */
[----:B------:R-:W2:Y:S01]  /*5060*/  LDCU.64 UR8, c[0x4][0x80] ;  /* 0x01001000ff0877ac */ /* 0x000ea20008000a00 */
[----:B------:R-:W-:Y:S02]  /*5070*/  HFMA2 R12, -RZ, RZ, 0, 5.9604644775390625e-08 ;  /* 0x00000001ff0c7431 */ /* 0x000fe400000001ff */
[----:B------:R-:W-:Y:S01]  /*5080*/  IMAD.MOV.U32 R8, RZ, RZ, 0x70 ;  /* 0x00000070ff087424 */ /* 0x000fe200078e00ff */
[----:B------:R-:W3:Y:S01]  /*5090*/  LDCU.64 UR6, c[0x4][0x88] ;  /* 0x01001100ff0677ac */ /* 0x000ee20008000a00 */
[----:B------:R-:W-:Y:S01]  /*50a0*/  IMAD.MOV.U32 R13, RZ, RZ, RZ ;  /* 0x000000ffff0d7224 */ /* 0x000fe200078e00ff */
[----:B------:R-:W4:Y:S01]  /*50b0*/  LDCU.64 UR4, c[0x4][0x8] ;  /* 0x01000100ff0477ac */ /* 0x000f220008000a00 */
[----:B--2---:R-:W-:Y:S02]  /*50c0*/  MOV R4, UR8 ;  /* 0x0000000800047c02 */ /* 0x004fe40008000f00 */
[----:B------:R-:W-:Y:S01]  /*50d0*/  MOV R5, UR9 ;  /* 0x0000000900057c02 */ /* 0x000fe20008000f00 */
[----:B---3--:R-:W-:Y:S01]  /*50e0*/  IMAD.U32 R6, RZ, RZ, UR6 ;  /* 0x00000006ff067e24 */ /* 0x008fe2000f8e00ff */
[----:B------:R-:W-:Y:S01]  /*50f0*/  MOV R7, UR7 ;  /* 0x0000000700077c02 */ /* 0x000fe20008000f00 */
[----:B----4-:R-:W-:Y:S01]  /*5100*/  IMAD.U32 R10, RZ, RZ, UR4 ;  /* 0x00000004ff0a7e24 */ /* 0x010fe2000f8e00ff */
[----:B------:R-:W-:-:S02]  /*5110*/  MOV R11, UR5 ;  /* 0x00000005000b7c02 */ /* 0x000fc40008000f00 */
[----:B------:R-:W-:-:S07]  /*5120*/  LEPC R20, `(.L_x_83) ;  /* 0x000000001014794e */ /* 0x000fce0000000000 */
[----:B-1----:R-:W-:Y:S05]  /*5130*/  CALL.ABS.NOINC R2 ;  /* 0x0000000002007343 */ /* 0x002fea0003c00000 */
.L_x_83:
[----:B------:R-:W1:Y:S01]  /*5140*/  LDC.64 R2, c[0x0][0x890] ;  /* 0x00022400ff027b82 */ /* 0x000e620000000a00 */
[----:B------:R-:W-:-:S06]  /*5150*/  ULOP3.LUT UR4, UR44, 0x1, URZ, 0x3c, !UPT ;  /* 0x000000012c047892 */ /* 0x000fcc000f8e3cff */
[----:B------:R-:W-:Y:S01]  /*5160*/  IMAD.U32 R216, RZ, RZ, UR4 ;  /* 0x00000004ffd87e24 */ /* 0x000fe2000f8e00ff */
[----:B-1----:R-:W-:-:S04]  /*5170*/  ISETP.NE.U32.AND P3, PT, R2, RZ, PT ;  /* 0x000000ff0200720c */ /* 0x002fc80003f65070 */
[----:B------:R-:W-:-:S13]  /*5180*/  ISETP.NE.AND.EX P3, PT, R3, RZ, PT, P3 ;  /* 0x000000ff0300720c */ /* 0x000fda0003f65330 */
[----:B------:R-:W-:Y:S05]  /*5190*/  @!P3 BRA `(.L_x_85) ;  /* 0x000000000034b947 */ /* 0x000fea0003800000 */
[----:B------:R-:W1:Y:S02]  /*51a0*/  LDCU.64 UR4, c[0x0][0x888] ;  /* 0x00011100ff0477ac */ /* 0x000e640008000a00 */
[----:B-1----:R-:W-:-:S04]  /*51b0*/  UISETP.NE.U32.AND UP0, UPT, UR4, URZ, UPT ;  /* 0x000000ff0400728c */ /* 0x002fc8000bf05070 */
[----:B------:R-:W-:-:S09]  /*51c0*/  UISETP.NE.AND.EX UP0, UPT, UR5, URZ, UPT, UP0 ;  /* 0x000000ff0500728c */ /* 0x000fd2000bf05300 */
[----:B------:R-:W-:Y:S05]  /*51d0*/  BRA.U !UP0, `(.L_x_86) ;  /* 0x0000000108187547 */ /* 0x000fea000b800000 */
[----:B------:R-:W1:Y:S01]  /*51e0*/  LDC.64 R4, c[0x0][0x888] ;  /* 0x00022200ff047b82 */ /* 0x000e620000000a00 */
[----:B------:R-:W-:-:S04]  /*51f0*/  IMAD R0, R2, UR36, RZ ;  /* 0x0000002402007c24 */ /* 0x000fc8000f8e02ff */
[----:B-1----:R-:W-:-:S05]  /*5200*/  IMAD.WIDE R4, R0, 0x4, R4 ;  /* 0x0000000400047825 */ /* 0x002fca00078e0204 */
[----:B-----5:R1:W5:Y:S01]  /*5210*/  LDG.E R127, desc[UR38][R4.64] ;  /* 0x00000026047f7981 */ /* 0x020362000c1e1900 */
[----:B------:R-:W-:Y:S01]  /*5220*/  MOV R205, 0x1 ;  /* 0x0000000100cd7802 */ /* 0x000fe20000000f00 */
[----:B------:R-:W-:Y:S06]  /*5230*/  BRA `(.L_x_85) ;  /* 0x00000000000c7947 */ /* 0x000fec0003800000 */
.L_x_86:
[----:B------:R-:W1:Y:S01]  /*5240*/  LDCU UR4, c[0x0][0x880] ;  /* 0x00011000ff0477ac */ /* 0x000e620008000800 */
[----:B------:R-:W-:Y:S01]  /*5250*/  HFMA2 R205, -RZ, RZ, 0, 5.9604644775390625e-08 ;  /* 0x00000001ffcd7431 */ /* 0x000fe200000001ff */
[----:B-1---5:R-:W-:Y:S02]  /*5260*/  MOV R127, UR4 ;  /* 0x00000004007f7c02 */ /* 0x022fe40008000f00 */
.L_x_85:
[----:B-1----:R-:W1:Y:S02]  /*5270*/  LDC.64 R4, c[0x0][0x8b0] ;  /* 0x00022c00ff047b82 */ /* 0x002e640000000a00 */
        /* <DEDUP_REMOVED lines=11> */
[----:B------:R-:W-:Y:S05]  /*5330*/  BRA `(.L_x_87) ;  /* 0x0000000000087947 */ /* 0x000fea0003800000 */
.L_x_88:
[----:B------:R-:W1:Y:S02]  /*5340*/  LDCU UR4, c[0x0][0x8a0] ;  /* 0x00011400ff0477ac */ /* 0x000e640008000800 */
[----:B-1---5:R-:W-:Y:S02]  /*5350*/  MOV R75, UR4 ;  /* 0x00000004004b7c02 */ /* 0x022fe40008000f00 */
.L_x_87:
[----:B------:R-:W-:Y:S01]  /*5360*/  UISETP.NE.AND UP0, UPT, UR45, URZ, UPT ;  /* 0x000000ff2d00728c */ /* 0x000fe2000bf05270 */
[----:B------:R-:W-:-:S04]  /*5370*/  PLOP3.LUT P0, PT, PT, PT, PT, 0x8, 0x80 ;  /* 0x000000000080781c */ /* 0x000fc80003f0e170 */
[----:B------:R-:W-:-:S04]  /*5380*/  P2R R231, PR, RZ, 0x1 ;  /* 0x00000001ffe77803 */ /* 0x000fc80000000000 */
[----:B------:R-:W-:Y:S05]  /*5390*/  BRA.U !UP0, `(.L_x_89) ;  /* 0x00000001083c7547 */ /* 0x000fea000b800000 */
[----:B------:R-:W-:-:S04]  /*53a0*/  ISETP.NE.U32.AND P0, PT, R2, RZ, PT ;  /* 0x000000ff0200720c */ /* 0x000fc80003f05070 */
[----:B------:R-:W-:-:S13]  /*53b0*/  ISETP.NE.AND.EX P0, PT, R3, RZ, PT, P0 ;  /* 0x000000ff0300720c */ /* 0x000fda0003f05300 */
[----:B-----5:R-:W-:-:S04]  /*53c0*/  @!P0 FSETP.EQ.AND P1, PT, R127, RZ, PT ;  /* 0x000000ff7f00820b */ /* 0x020fc80003f22000 */
[----:B------:R-:W-:Y:S01]  /*53d0*/  P2R R231, PR, RZ, 0x2 ;  /* 0x00000002ffe77803 */ /* 0x000fe20000000000 */
[----:B------:R-:W-:Y:S08]  /*53e0*/  @!P0 BRA `(.L_x_89) ;  /* 0x0000000000288947 */ /* 0x000ff00003800000 */
[----:B------:R-:W2:Y:S01]  /*53f0*/  LDCU.64 UR4, c[0x0][0x888] ;  /* 0x00011100ff0477ac */ /* 0x000ea20008000a00 */
[----:B------:R-:W-:Y:S02]  /*5400*/  LOP3.LUT P1, RZ, R205, 0xff, RZ, 0xc0, !PT ;  /* 0x000000ffcdff7812 */ /* 0x000fe4000782c0ff */
[----:B------:R-:W-:-:S04]  /*5410*/  FSETP.NEU.AND P0, PT, R127, RZ, PT ;  /* 0x000000ff7f00720b */ /* 0x000fc80003f0d000 */
[----:B------:R-:W-:Y:S02]  /*5420*/  SEL R0, RZ, 0xffffffff, P0 ;  /* 0xffffffffff007807 */ /* 0x000fe40000000000 */
[----:B--2---:R-:W-:-:S04]  /*5430*/  ISETP.NE.U32.AND P2, PT, RZ, UR4, PT ;  /* 0x00000004ff007c0c */ /* 0x004fc8000bf45070 */
[----:B------:R-:W-:-:S04]  /*5440*/  ISETP.NE.AND.EX P2, PT, RZ, UR5, PT, P2 ;  /* 0x00000005ff007c0c */ /* 0x000fc8000bf45320 */
[----:B------:R-:W-:-:S04]  /*5450*/  @!P1 SEL R0, RZ, 0xffffffff, P2 ;  /* 0xffffffffff009807 */ /* 0x000fc80001000000 */
[----:B------:R-:W-:-:S04]  /*5460*/  LOP3.LUT R0, R0, 0x1, RZ, 0xc0, !PT ;  /* 0x0000000100007812 */ /* 0x000fc800078ec0ff */
[----:B------:R-:W-:-:S04]  /*5470*/  ISETP.EQ.U32.AND P0, PT, R0, 0x1, PT ;  /* 0x000000010000780c */ /* 0x000fc80003f02070 */
[----:B------:R-:W-:-:S09]  /*5480*/  P2R R231, PR, RZ, 0x1 ;  /* 0x00000001ffe77803 */ /* 0x000fd20000000000 */
.L_x_89:
[----:B------:R-:W-:Y:S01]  /*5490*/  ISETP.NE.AND P4, PT, R231, RZ, PT ;  /* 0x000000ffe700720c */ /* 0x000fe20003f85270 */
[----:B------:R-:W-:Y:S01]  /*54a0*/  IMAD.MOV.U32 R215, RZ, RZ, 0x1 ;  /* 0x00000001ffd77424 */ /* 0x000fe200078e00ff */
[----:B------:R-:W-:Y:S01]  /*54b0*/  LEA R5, R73, UR41, 0x3 ;  /* 0x0000002949057c11 */ /* 0x000fe2000f8e18ff */
[----:B------:R-:W-:Y:S01]  /*54c0*/  IMAD.SHL.U32 R209, R18, 0x100, RZ ;  /* 0x0000010012d17824 */ /* 0x000fe200078e00ff */
[----:B------:R-:W-:Y:S01]  /*54d0*/  SHF.L.U32 R2, R222, 0x1f, RZ ;  /* 0x0000001fde027819 */ /* 0x000fe200000006ff */
[----:B------:R-:W-:Y:S01]  /*54e0*/  IMAD.SHL.U32 R207, R19, 0x80, RZ ;  /* 0x0000008013cf7824 */ /* 0x000fe200078e00ff */
[----:B------:R-:W-:Y:S01]  /*54f0*/  CS2R R202, SRZ ;  /* 0x0000000000ca7805 */ /* 0x000fe2000001ff00 */
[----:B------:R-:W-:Y:S01]  /*5500*/  IMAD R71, R73, 0x100, R74 ;  /* 0x0000010049477824 */ /* 0x000fe200078e024a */
[----:B------:R-:W-:Y:S01]  /*5510*/  CS2R R200, SRZ ;  /* 0x0000000000c87805 */ /* 0x000fe2000001ff00 */
[----:B------:R-:W-:Y:S01]  /*5520*/  IMAD.MOV.U32 R72, RZ, RZ, RZ ;  /* 0x000000ffff487224 */ /* 0x000fe200078e00ff */
[----:B------:R-:W-:Y:S01]  /*5530*/  CS2R R198, SRZ ;  /* 0x0000000000c67805 */ /* 0x000fe2000001ff00 */
[----:B------:R-:W-:Y:S01]  /*5540*/  IMAD.U32 R214, RZ, RZ, UR42 ;  /* 0x0000002affd67e24 */ /* 0x000fe2000f8e00ff */
[----:B------:R-:W-:Y:S01]  /*5550*/  CS2R R196, SRZ ;  /* 0x0000000000c47805 */ /* 0x000fe2000001ff00 */
[----:B------:R-:W-:Y:S01]  /*5560*/  VOTEU.ALL UP0, P4 ;  /* 0x0000000000ff7886 */ /* 0x000fe20002000000 */
[----:B------:R-:W-:Y:S01]  /*5570*/  @!P4 SHF.L.U32 R4, R216, 0x1f, RZ ;  /* 0x0000001fd804c819 */ /* 0x000fe200000006ff */
[----:B------:R-:W-:Y:S01]  /*5580*/  IMAD.U32 R212, RZ, RZ, UR43 ;  /* 0x0000002bffd47e24 */ /* 0x000fe2000f8e00ff */
[----:B------:R-:W-:-:S02]  /*5590*/  CS2R R194, SRZ ;  /* 0x0000000000c27805 */ /* 0x000fc4000001ff00 */
[----:B------:R-:W-:Y:S01]  /*55a0*/  CS2R R192, SRZ ;  /* 0x0000000000c07805 */ /* 0x000fe2000001ff00 */
[----:B------:R-:W-:Y:S01]  /*55b0*/  @!UP0 ULEA UR4, UR43, UR41, 0x3 ;  /* 0x000000292b048291 */ /* 0x000fe2000f8e18ff */
[----:B------:R-:W-:Y:S02]  /*55c0*/  CS2R R190, SRZ ;  /* 0x0000000000be7805 */ /* 0x000fe4000001ff00 */
[----:B------:R-:W-:Y:S02]  /*55d0*/  CS2R R188, SRZ ;  /* 0x0000000000bc7805 */ /* 0x000fe4000001ff00 */
[----:B------:R-:W-:Y:S02]  /*55e0*/  CS2R R186, SRZ ;  /* 0x0000000000ba7805 */ /* 0x000fe4000001ff00 */
[----:B------:R-:W-:Y:S02]  /*55f0*/  CS2R R184, SRZ ;  /* 0x0000000000b87805 */ /* 0x000fe4000001ff00 */
[----:B------:R-:W-:-:S02]  /*5600*/  CS2R R182, SRZ ;  /* 0x0000000000b67805 */ /* 0x000fc4000001ff00 */
[----:B------:R-:W-:Y:S02]  /*5610*/  CS2R R180, SRZ ;  /* 0x0000000000b47805 */ /* 0x000fe4000001ff00 */
[----:B------:R-:W-:Y:S02]  /*5620*/  CS2R R178, SRZ ;  /* 0x0000000000b27805 */ /* 0x000fe4000001ff00 */
[----:B------:R-:W-:Y:S01]  /*5630*/  CS2R R176, SRZ ;  /* 0x0000000000b07805 */ /* 0x000fe2000001ff00 */
[----:B------:R-:W2:Y:S01]  /*5640*/  @!P4 SYNCS.PHASECHK.TRANS64.TRYWAIT P1, [UR4+0x30], R4 ;  /* 0x00003004ff00c5a7 */ /* 0x000ea20008021104 */
[----:B------:R-:W-:Y:S01]  /*5650*/  CS2R R174, SRZ ;  /* 0x0000000000ae7805 */ /* 0x000fe2000001ff00 */
[----:B------:R-:W3:Y:S01]  /*5660*/  LDCU.64 UR4, c[0x0][0x888] ;  /* 0x00011100ff0477ac */ /* 0x000ee20008000a00 */
[----:B------:R-:W-:Y:S01]  /*5670*/  CS2R R172, SRZ ;  /* 0x0000000000ac7805 */ /* 0x000fe2000001ff00 */
[----:B------:R-:W4:Y:S01]  /*5680*/  SYNCS.PHASECHK.TRANS64.TRYWAIT P0, [R5+URZ+0xa0], R2 ;  /* 0x0000a002050075a7 */ /* 0x000f2200080011ff */
[----:B---3--:R-:W-:-:S04]  /*5690*/  ISETP.NE.U32.AND P2, PT, RZ, UR4, PT ;  /* 0x00000004ff007c0c */ /* 0x008fc8000bf45070 */
[----:B------:R-:W-:-:S04]  /*56a0*/  ISETP.NE.AND.EX P2, PT, RZ, UR5, PT, P2 ;  /* 0x00000005ff007c0c */ /* 0x000fc8000bf45320 */
[----:B------:R-:W-:Y:S02]  /*56b0*/  SEL R3, RZ, 0xffffffff, P2 ;  /* 0xffffffffff037807 */ /* 0x000fe40001000000 */
[----:B-----5:R-:W-:-:S04]  /*56c0*/  FSETP.NEU.AND P2, PT, R127, RZ, PT ;  /* 0x000000ff7f00720b */ /* 0x020fc80003f4d000 */
[----:B------:R-:W-:Y:S02]  /*56d0*/  SEL R0, RZ, 0xffffffff, P2 ;  /* 0xffffffffff007807 */ /* 0x000fe40001000000 */
[----:B------:R-:W-:-:S04]  /*56e0*/  LOP3.LUT P2, R206, R205, 0xff, RZ, 0xc0, !PT ;  /* 0x000000ffcdce7812 */ /* 0x000fc8000784c0ff */
[----:B------:R-:W-:-:S04]  /*56f0*/  @P3 SEL R0, R3, R0, !P2 ;  /* 0x0000000003003207 */ /* 0x000fc80005000000 */
[----:B------:R-:W-:-:S04]  /*5700*/  LOP3.LUT R0, R0, 0x1, RZ, 0xc0, !PT ;  /* 0x0000000100007812 */ /* 0x000fc800078ec0ff */
[----:B------:R-:W-:-:S04]  /*5710*/  ISETP.NE.U32.AND P2, PT, R0, 0x1, PT ;  /* 0x000000010000780c */ /* 0x000fc80003f45070 */
[----:B------:R-:W-:Y:S02]  /*5720*/  P2R R229, PR, RZ, 0x4 ;  /* 0x00000004ffe57803 */ /* 0x000fe40000000000 */
[----:B--2---:R-:W-:Y:S02]  /*5730*/  @!P4 SEL R215, RZ, 0x1, !P1 ;  /* 0x00000001ffd7c807 */ /* 0x004fe40004800000 */
[----:B----4-:R-:W-:-:S07]  /*5740*/  SEL R211, RZ, 0x1, !P0 ;  /* 0x00000001ffd37807 */ /* 0x010fce0004000000 */
.L_x_298:
[----:B------:R-:W-:Y:S01]  /*5750*/  ISETP.NE.AND P0, PT, R231, RZ, PT ;  /* 0x000000ffe700720c */ /* 0x000fe20003f05270 */
[----:B------:R-:W-:Y:S05]  /*5760*/  YIELD ;  /* 0x0000000000007946 */ /* 0x000fea0003800000 */
[----:B------:R-:W-:Y:S07]  /*5770*/  BSSY B1, `(.L_x_90) ;  /* 0x0000027000017945 */ /* 0x000fee0003800000 */
[----:B------:R-:W-:Y:S05]  /*5780*/  @P0 BRA `(.L_x_91) ;  /* 0x0000000000940947 */ /* 0x000fea0003800000 */
[----:B------:R-:W-:Y:S01]  /*5790*/  ISETP.NE.AND P1, PT, R229, RZ, PT ;  /* 0x000000ffe500720c */ /* 0x000fe20003f25270 */
[----:B------:R-:W-:Y:S01]  /*57a0*/  BSSY B0, `(.L_x_92) ;  /* 0x0000010000007945 */ /* 0x000fe20003800000 */
[----:B------:R-:W-:Y:S02]  /*57b0*/  ISETP.NE.AND P0, PT, R215, RZ, PT ;  /* 0x000000ffd700720c */ /* 0x000fe40003f05270 */
[----:B------:R-:W-:Y:S09]  /*57c0*/  ISETP.NE.U32.AND P2, PT, R226, 0x1, PT ;  /* 0x00000001e200780c */ /* 0x000ff20003f45070 */
[----:B-1----:R-:W-:Y:S02]  /*57d0*/  @P1 IMAD R7, R212, 0x2000, R225 ;  /* 0x00002000d4071824 */ /* 0x002fe400078e02e1 */
[----:B------:R-:W-:Y:S03]  /*57e0*/  @P1 IMAD.MOV.U32 R6, RZ, RZ, 0x10 ;  /* 0x00000010ff061424 */ /* 0x000fe600078e00ff */
[----:B------:R-:W-:Y:S02]  /*57f0*/  @P1 LEA R7, R7, UR41, 0x1 ;  /* 0x0000002907071c11 */ /* 0x000fe4000f8e08ff */
[----:B------:R-:W-:Y:S02]  /*5800*/  @P1 SEL R6, R6, 0xfffffff0, P2 ;  /* 0xfffffff006061807 */ /* 0x000fe40001000000 */
[----:B------:R-:W-:Y:S01]  /*5810*/  @P1 LEA R2, R224, R7, 0x4 ;  /* 0x00000007e0021211 */ /* 0x000fe200078e20ff */
[C---:B------:R-:W-:Y:S02]  /*5820*/  @P1 VIADD R0, R7.reuse, 0x400 ;  /* 0x0000040007001836 */ /* 0x040fe40000000000 */
[----:B------:R-:W-:Y:S03]  /*5830*/  @P1 IMAD.IADD R4, R7, 0x1, R6 ;  /* 0x0000000107041824 */ /* 0x000fe600078e0206 */
[----:B------:R-:W-:Y:S01]  /*5840*/  @P1 LEA R5, R223, R0, 0x4 ;  /* 0x00000000df051211 */ /* 0x000fe200078e20ff */
[----:B------:R-:W-:Y:S06]  /*5850*/  @P0 BRA `(.L_x_93) ;  /* 0x0000000000100947 */ /* 0x000fec0003800000 */
[----:B------:R-:W-:Y:S02]  /*5860*/  LEA R3, R212, UR41, 0x3 ;  /* 0x00000029d4037c11 */ /* 0x000fe4000f8e18ff */
[----:B------:R-:W-:Y:S04]  /*5870*/  SHF.L.U32 R0, R216, 0x1f, RZ ;  /* 0x0000001fd8007819 */ /* 0x000fe800000006ff */
[----:B------:R-:W1:Y:S02]  /*5880*/  SYNCS.PHASECHK.TRANS64.TRYWAIT P0, [R3+URZ+0x30], R0 ;  /* 0x00003000030075a7 */ /* 0x000e6400080011ff */
[----:B-1----:R-:W-:Y:S05]  /*5890*/  @!P0 BRA `(.L_x_94) ;  /* 0x0000008000a88947 */ /* 0x002fea0003800000 */
.L_x_93:
[----:B------:R-:W-:Y:S05]  /*58a0*/  BSYNC B0 ;  /* 0x0000000000007941 */ /* 0x000fea0003800000 */
.L_x_92:
[----:B------:R-:W-:Y:S02]  /*58b0*/  ISETP.NE.AND P0, PT, R229, RZ, PT ;  /* 0x000000ffe500720c */ /* 0x000fe40003f05270 */
[----:B------:R-:W-:Y:S11]  /*58c0*/  IADD3 R212, PT, PT, R212, 0x1, RZ ;  /* 0x00000001d4d47810 */ /* 0x000ff60007ffe0ff */
[----:B------:R-:W2:Y:S01]  /*58d0*/  @P0 LDS.128 R176, [R4+0x400] ;  /* 0x0004000004b00984 */ /* 0x000ea20000000c00 */
[----:B-1----:R-:W-:Y:S01]  /*58e0*/  @P0 IMAD R3, R224, 0x10, R5 ;  /* 0x00000010e0030824 */ /* 0x002fe200078e0205 */
[C---:B------:R-:W-:Y:S01]  /*58f0*/  @P0 IADD3 R5, PT, PT, R6.reuse, R5, RZ ;  /* 0x0000000506050210 */ /* 0x040fe20007ffe0ff */
[C---:B------:R-:W-:Y:S01]  /*5900*/  @P0 IMAD.IADD R0, R6.reuse, 0x1, R2 ;  /* 0x0000000106000824 */ /* 0x040fe200078e0202 */
[----:B------:R1:W3:Y:S01]  /*5910*/  @P0 LDS.128 R172, [R7+0x400] ;  /* 0x0004000007ac0984 */ /* 0x0002e20000000c00 */
[----:B------:R-:W-:Y:S02]  /*5920*/  @P0 IMAD R8, R223, 0x10, R7 ;  /* 0x00000010df080824 */ /* 0x000fe400078e0207 */
[----:B------:R-:W-:Y:S01]  /*5930*/  @P0 IMAD.IADD R6, R6, 0x1, R3 ;  /* 0x0000000106060824 */ /* 0x000fe200078e0203 */
[----:B------:R4:W2:Y:S04]  /*5940*/  @P0 LDS.128 R180, [R2+0x400] ;  /* 0x0004000002b40984 */ /* 0x0008a80000000c00 */
[----:B------:R4:W2:Y:S04]  /*5950*/  @P0 LDS.128 R184, [R0+0x400] ;  /* 0x0004000000b80984 */ /* 0x0008a80000000c00 */
[----:B------:R4:W2:Y:S04]  /*5960*/  @P0 LDS.128 R188, [R8+0x400] ;  /* 0x0004000008bc0984 */ /* 0x0008a80000000c00 */
[----:B------:R4:W2:Y:S04]  /*5970*/  @P0 LDS.128 R192, [R5] ;  /* 0x0000000005c00984 */ /* 0x0008a80000000c00 */
[----:B------:R4:W2:Y:S04]  /*5980*/  @P0 LDS.128 R196, [R3] ;  /* 0x0000000003c40984 */ /* 0x0008a80000000c00 */
[----:B------:R4:W2:Y:S01]  /*5990*/  @P0 LDS.128 R200, [R6] ;  /* 0x0000000006c80984 */ /* 0x0008a20000000c00 */
[C---:B------:R-:W-:Y:S04]  /*59a0*/  ISETP.NE.AND P0, PT, R212.reuse, 0x4, PT ;  /* 0x00000004d400780c */ /* 0x040fe80003f05270 */
[----:B-1----:R-:W-:Y:S02]  /*59b0*/  SEL R7, RZ, 0x1, P0 ;  /* 0x00000001ff077807 */ /* 0x002fe40000000000 */
[----:B------:R-:W-:Y:S02]  /*59c0*/  SEL R212, R212, RZ, P0 ;  /* 0x000000ffd4d47207 */ /* 0x000fe40000000000 */
[----:B------:R-:W-:Y:S02]  /*59d0*/  LOP3.LUT R216, R216, R7, RZ, 0x3c, !PT ;  /* 0x00000007d8d87212 */ /* 0x000fe400078e3cff */
.L_x_91:
[----:B------:R-:W-:Y:S05]  /*59e0*/  BSYNC B1 ;  /* 0x0000000000017941 */ /* 0x000fea0003800000 */
.L_x_90:
[C---:B------:R-:W-:Y:S01]  /*59f0*/  LOP3.LUT P1, RZ, R72.reuse, R211, RZ, 0xfc, !PT ;  /* 0x000000d348ff7212 */ /* 0x040fe2000782fcff */
[----:B------:R-:W-:Y:S01]  /*5a00*/  IMAD.SHL.U32 R70, R72, 0x40, RZ ;  /* 0x0000004048467824 */ /* 0x000fe200078e00ff */
[----:B------:R-:W-:Y:S01]  /*5a10*/  LEA R124, R73, UR41, 0x3 ;  /* 0x00000029497c7c11 */ /* 0x000fe2000f8e18ff */
[----:B------:R-:W-:Y:S02]  /*5a20*/  BSSY B0, `(.L_x_95) ;  /* 0x0000009000007945 */ /* 0x000fe40003800000 */
[----:B------:R-:W-:Y:S05]  /*5a30*/  IMAD.IADD R64, R71, 0x1, R70 ;  /* 0x0000000147407824 */ /* 0x000fea00078e0246 */
[----:B----4-:R-:W-:Y:S04]  /*5a40*/  SHF.R.U32.HI R3, RZ, 0x15, R64 ;  /* 0x00000015ff037819 */ /* 0x010fe80000011640 */
[----:B------:R-:W-:Y:S01]  /*5a50*/  LOP3.LUT P0, RZ, R3, 0x3, R228, 0x48, !PT ;  /* 0x0000000303ff7812 */ /* 0x000fe200078048e4 */
[----:B------:R-:W-:Y:S01]  /*5a60*/  @!UPT UIADD3 URZ, UPT, UPT, URZ, URZ, URZ ;  /* 0x000000fffffff290 */ /* 0x000fe2000fffe0ff */
[----:B------:R-:W-:Y:S11]  /*5a70*/  @P1 BRA `(.L_x_96) ;  /* 0x00000000000c1947 */ /* 0x000ff60003800000 */
[----:B------:R-:W-:Y:S04]  /*5a80*/  SHF.L.U32 R3, R222, 0x1f, RZ ;  /* 0x0000001fde037819 */ /* 0x000fe800000006ff */
[----:B------:R-:W4:Y:S02]  /*5a90*/  SYNCS.PHASECHK.TRANS64.TRYWAIT P1, [R124+URZ+0xa0], R3 ;  /* 0x0000a0037c0075a7 */ /* 0x000f2400080211ff */
[----:B----4-:R-:W-:Y:S05]  /*5aa0*/  @!P1 BRA `(.L_x_97) ;  /* 0x0000008000389947 */ /* 0x010fea0003800000 */
.L_x_96:
[----:B------:R-:W-:Y:S05]  /*5ab0*/  BSYNC B0 ;  /* 0x0000000000007941 */ /* 0x000fea0003800000 */
.L_x_95:
[----:B------:R-:W-:Y:S05]  /*5ac0*/  @!P0 BRA `(.L_x_98) ;  /* 0x0000000000408947 */ /* 0x000fea0003800000 */
[----:B------:R-:W5:Y:S01]  /*5ad0*/  LDCU.64 UR8, c[0x4][0x70] ;  /* 0x01000e00ff0877ac */ /* 0x000f620008000a00 */
[----:B----4-:R-:W-:Y:S01]  /*5ae0*/  MOV R3, 0x0 ;  /* 0x0000000000037802 */ /* 0x010fe20000000f00 */
[----:B------:R-:W-:Y:S02]  /*5af0*/  HFMA2 R12, -RZ, RZ, 0, 5.9604644775390625e-08 ;  /* 0x00000001ff0c7431 */ /* 0x000fe400000001ff */
[----:B------:R-:W-:Y:S02]  /*5b00*/  IMAD.MOV.U32 R8, RZ, RZ, 0x192 ;  /* 0x00000192ff087424 */ /* 0x000fe400078e00ff */
[----:B------:R-:W-:Y:S01]  /*5b10*/  IMAD.MOV.U32 R13, RZ, RZ, RZ ;  /* 0x000000ffff0d7224 */ /* 0x000fe200078e00ff */
[----:B------:R-:W1:Y:S01]  /*5b20*/  LDCU.64 UR6, c[0x4][0x78] ;  /* 0x01000f00ff0677ac */ /* 0x000e620008000a00 */
[----:B------:R-:W4:Y:S01]  /*5b30*/  LDC.64 R2, c[0x4][R3] ;  /* 0x0100000003027b82 */ /* 0x000f220000000a00 */
[----:B------:R-:W2:Y:S01]  /*5b40*/  LDCU.64 UR4, c[0x4][0x10] ;  /* 0x01000200ff0477ac */ /* 0x000ea20008000a00 */
[----:B-----5:R-:W-:Y:S01]  /*5b50*/  MOV R5, UR9 ;  /* 0x0000000900057c02 */ /* 0x020fe20008000f00 */
[----:B------:R-:W-:Y:S01]  /*5b60*/  IMAD.U32 R4, RZ, RZ, UR8 ;  /* 0x00000008ff047e24 */ /* 0x000fe2000f8e00ff */
[----:B-1----:R-:W-:Y:S01]  /*5b70*/  MOV R7, UR7 ;  /* 0x0000000700077c02 */ /* 0x002fe20008000f00 */
[----:B------:R-:W-:Y:S01]  /*5b80*/  IMAD.U32 R6, RZ, RZ, UR6 ;  /* 0x00000006ff067e24 */ /* 0x000fe2000f8e00ff */
[----:B--2---:R-:W-:Y:S01]  /*5b90*/  MOV R11, UR5 ;  /* 0x00000005000b7c02 */ /* 0x004fe20008000f00 */
[----:B------:R-:W-:Y:S02]  /*5ba0*/  IMAD.U32 R10, RZ, RZ, UR4 ;  /* 0x00000004ff0a7e24 */ /* 0x000fe4000f8e00ff */
[----:B------:R-:W-:Y:S07]  /*5bb0*/  LEPC R20, `(.L_x_98) ;  /* 0x000000001014794e */ /* 0x000fee0000000000 */
[----:B---34-:R-:W-:Y:S05]  /*5bc0*/  CALL.ABS.NOINC R2 ;  /* 0x0000000002007343 */ /* 0x018fea0003c00000 */
.L_x_98:
[----:B------:R-:W-:Y:S05]  /*5bd0*/  WARPSYNC.ALL ;  /* 0x0000000000007948 */ /* 0x000fea0003800000 */
[----:B------:R-:W-:Y:S01]  /*5be0*/  R2UR UR4, R64 ;  /* 0x00000000400472ca */ /* 0x000fe200000e0000 */
[--C-:B---3--:R-:W-:Y:S01]  /*5bf0*/  HADD2.F32 R126, -RZ, R172.reuse.H0_H0 ;  /* 0x200000acff7e7230 */ /* 0x108fe20000004100 */
[----:B------:R-:W-:Y:S01]  /*5c00*/  MOV R118, 0x3bbb989d ;  /* 0x3bbb989d00767802 */ /* 0x000fe20000000f00 */
[----:B------:R-:W-:Y:S01]  /*5c10*/  HADD2.F32 R129, -RZ, R172.H1_H1 ;  /* 0x300000acff817230 */ /* 0x000fe20000004100 */
[----:B------:R-:W-:Y:S01]  /*5c20*/  ISETP.NE.AND P1, PT, R72, 0x3, PT ;  /* 0x000000034800780c */ /* 0x000fe20003f25270 */
[--C-:B------:R-:W-:Y:S01]  /*5c30*/  HADD2.F32 R128, -RZ, R173.reuse.H0_H0 ;  /* 0x200000adff807230 */ /* 0x100fe20000004100 */
[----:B------:R-:W-:Y:S01]  /*5c40*/  MOV R167, UR37 ;  /* 0x0000002500a77c02 */ /* 0x000fe20008000f00 */
[----:B------:R-:W-:Y:S01]  /*5c50*/  HADD2.F32 R76, -RZ, R173.H1_H1 ;  /* 0x300000adff4c7230 */ /* 0x000fe20000004100 */
[----:B------:R-:W-:Y:S01]  /*5c60*/  BSSY.RECONVERGENT B1, `(.L_x_99) ;  /* 0x00002d5000017945 */ /* 0x000fe20003800200 */
[--C-:B------:R-:W-:Y:S02]  /*5c70*/  HADD2.F32 R69, -RZ, R174.reuse.H0_H0 ;  /* 0x200000aeff457230 */ /* 0x100fe40000004100 */
[----:B------:R-:W-:Y:S02]  /*5c80*/  HADD2.F32 R78, -RZ, R174.H1_H1 ;  /* 0x300000aeff4e7230 */ /* 0x000fe40000004100 */
[----:B-1----:R-:W1:Y:S01]  /*5c90*/  LDTM.x64 R4, tmem[UR4] ;  /* 0x00000004000479ee */ /* 0x002e620008340000 */
[--C-:B--2---:R-:W-:Y:S03]  /*5ca0*/  HADD2.F32 R77, -RZ, R176.reuse.H0_H0 ;  /* 0x200000b0ff4d7230 */ /* 0x104fe60000004100 */
[----:B------:R-:W-:Y:S01]  /*5cb0*/  @!P1 NOP ;  /* 0x0000000000009918 */ /* 0x000fe20000000000 */
[----:B----4-:R-:W-:Y:S02]  /*5cc0*/  @!P1 IADD3 R124, PT, PT, R124, 0xb0, RZ ;  /* 0x000000b07c7c9810 */ /* 0x010fe40007ffe0ff */
[----:B------:R-:W-:Y:S02]  /*5cd0*/  @!P1 IADD3 R125, PT, PT, R73, 0x1, RZ ;  /* 0x00000001497d9810 */ /* 0x000fe40007ffe0ff */
[----:B------:R-:W-:Y:S02]  /*5ce0*/  @!P1 PRMT R124, R167, 0x654, R124 ;  /* 0x00000654a77c9816 */ /* 0x000fe4000000007c */
[C---:B------:R-:W-:Y:S02]  /*5cf0*/  @!P1 ISETP.NE.AND P0, PT, R125.reuse, 0x2, PT ;  /* 0x000000027d00980c */ /* 0x040fe40003f05270 */
[----:B-1----:R1:W-:Y:S02]  /*5d00*/  @!P1 SYNCS.ARRIVE.TRANS64.RED.A1T0 RZ, [R124+URZ], RZ ;  /* 0x000000ff7cff99a7 */ /* 0x0023e400081004ff */
[----:B------:R-:W-:Y:S01]  /*5d10*/  @!P1 SEL R73, R125, RZ, P0 ;  /* 0x000000ff7d499207 */ /* 0x000fe20000000000 */
[C---:B------:R-:W-:Y:S01]  /*5d20*/  FMUL R0, R75.reuse, R4 ;  /* 0x000000044b007220 */ /* 0x040fe20000400000 */
[C---:B------:R-:W-:Y:S01]  /*5d30*/  FMUL R2, R75.reuse, R5 ;  /* 0x000000054b027220 */ /* 0x040fe20000400000 */
[C---:B------:R-:W-:Y:S01]  /*5d40*/  FMUL R3, R75.reuse, R6 ;  /* 0x000000064b037220 */ /* 0x040fe20000400000 */
[C---:B------:R-:W-:Y:S01]  /*5d50*/  FMUL R7, R75.reuse, R7 ;  /* 0x000000074b077220 */ /* 0x040fe20000400000 */
[----:B------:R-:W-:Y:S01]  /*5d60*/  FMUL R4, R75, R8 ;  /* 0x000000084b047220 */ /* 0x000fe20000400000 */
[C---:B------:R-:W-:Y:S01]  /*5d70*/  FFMA R0, R127.reuse, R126, R0 ;  /* 0x0000007e7f007223 */ /* 0x040fe20000000000 */
[C---:B------:R-:W-:Y:S01]  /*5d80*/  FFMA R2, R127.reuse, R129, R2 ;  /* 0x000000817f027223 */ /* 0x040fe20000000002 */
[C---:B------:R-:W-:Y:S01]  /*5d90*/  FFMA R3, R127.reuse, R128, R3 ;  /* 0x000000807f037223 */ /* 0x040fe20000000003 */
[C---:B------:R-:W-:Y:S01]  /*5da0*/  FFMA R7, R127.reuse, R76, R7 ;  /* 0x0000004c7f077223 */ /* 0x040fe20000000007 */
[----:B------:R-:W-:Y:S01]  /*5db0*/  FFMA R4, R127, R69, R4 ;  /* 0x000000457f047223 */ /* 0x000fe20000000004 */
[C---:B------:R-:W-:Y:S01]  /*5dc0*/  FMUL R5, R75.reuse, R9 ;  /* 0x000000094b057220 */ /* 0x040fe20000400000 */
[--C-:B------:R-:W-:Y:S02]  /*5dd0*/  HADD2.F32 R69, -RZ, R175.reuse.H0_H0 ;  /* 0x200000afff457230 */ /* 0x100fe40000004100 */
[C---:B------:R-:W-:Y:S01]  /*5de0*/  FMUL R6, R75.reuse, R10 ;  /* 0x0000000a4b067220 */ /* 0x040fe20000400000 */
[----:B------:R-:W-:Y:S02]  /*5df0*/  HADD2.F32 R76, -RZ, R175.H1_H1 ;  /* 0x300000afff4c7230 */ /* 0x000fe40000004100 */
[----:B------:R-:W-:Y:S01]  /*5e00*/  FMUL R11, R75, R11 ;  /* 0x0000000b4b0b7220 */ /* 0x000fe20000400000 */
[----:B------:R-:W-:Y:S01]  /*5e10*/  FFMA R5, R127, R78, R5 ;  /* 0x0000004e7f057223 */ /* 0x000fe20000000005 */
[----:B------:R-:W-:Y:S01]  /*5e20*/  FMUL R8, R75, R12 ;  /* 0x0000000c4b087220 */ /* 0x000fe20000400000 */
[----:B------:R-:W-:Y:S02]  /*5e30*/  HADD2.F32 R78, -RZ, R176.H1_H1 ;  /* 0x300000b0ff4e7230 */ /* 0x000fe40000004100 */
[----:B------:R-:W-:Y:S01]  /*5e40*/  FFMA R6, R127, R69, R6 ;  /* 0x000000457f067223 */ /* 0x000fe20000000006 */
[C---:B------:R-:W-:Y:S01]  /*5e50*/  FMUL R9, R75.reuse, R13 ;  /* 0x0000000d4b097220 */ /* 0x040fe20000400000 */
[--C-:B------:R-:W-:Y:S02]  /*5e60*/  HADD2.F32 R69, -RZ, R177.reuse.H0_H0 ;  /* 0x200000b1ff457230 */ /* 0x100fe40000004100 */
[----:B------:R-:W-:Y:S01]  /*5e70*/  FMUL R10, R75, R14 ;  /* 0x0000000e4b0a7220 */ /* 0x000fe20000400000 */
[C---:B------:R-:W-:Y:S01]  /*5e80*/  FFMA R11, R127.reuse, R76, R11 ;  /* 0x0000004c7f0b7223 */ /* 0x040fe2000000000b */
[----:B------:R-:W-:Y:S01]  /*5e90*/  FFMA R8, R127, R77, R8 ;  /* 0x0000004d7f087223 */ /* 0x000fe20000000008 */
[----:B------:R-:W-:Y:S02]  /*5ea0*/  HADD2.F32 R76, -RZ, R177.H1_H1 ;  /* 0x300000b1ff4c7230 */ /* 0x000fe40000004100 */
[----:B------:R-:W-:Y:S01]  /*5eb0*/  FMUL R15, R75, R15 ;  /* 0x0000000f4b0f7220 */ /* 0x000fe20000400000 */
[----:B------:R-:W-:Y:S01]  /*5ec0*/  FFMA R9, R127, R78, R9 ;  /* 0x0000004e7f097223 */ /* 0x000fe20000000009 */
[--C-:B------:R-:W-:Y:S02]  /*5ed0*/  HADD2.F32 R77, -RZ, R178.reuse.H0_H0 ;  /* 0x200000b2ff4d7230 */ /* 0x100fe40000004100 */
[----:B------:R-:W-:Y:S01]  /*5ee0*/  FMUL R12, R75, R16 ;  /* 0x000000104b0c7220 */ /* 0x000fe20000400000 */
[----:B------:R-:W-:Y:S01]  /*5ef0*/  FFMA R10, R127, R69, R10 ;  /* 0x000000457f0a7223 */ /* 0x000fe2000000000a */
[----:B------:R-:W-:Y:S02]  /*5f00*/  HADD2.F32 R78, -RZ, R178.H1_H1 ;  /* 0x300000b2ff4e7230 */ /* 0x000fe40000004100 */
[C---:B------:R-:W-:Y:S01]  /*5f10*/  FMUL R13, R75.reuse, R17 ;  /* 0x000000114b0d7220 */ /* 0x040fe20000400000 */
[--C-:B------:R-:W-:Y:S02]  /*5f20*/  HADD2.F32 R69, -RZ, R179.reuse.H0_H0 ;  /* 0x200000b3ff457230 */ /* 0x100fe40000004100 */
[----:B------:R-:W-:Y:S01]  /*5f30*/  FMUL R14, R75, R18 ;  /* 0x000000124b0e7220 */ /* 0x000fe20000400000 */
[C---:B------:R-:W-:Y:S01]  /*5f40*/  FFMA R15, R127.reuse, R76, R15 ;  /* 0x0000004c7f0f7223 */ /* 0x040fe2000000000f */
[----:B------:R-:W-:Y:S01]  /*5f50*/  FFMA R12, R127, R77, R12 ;  /* 0x0000004d7f0c7223 */ /* 0x000fe2000000000c */
[----:B------:R-:W-:Y:S02]  /*5f60*/  HADD2.F32 R76, -RZ, R179.H1_H1 ;  /* 0x300000b3ff4c7230 */ /* 0x000fe40000004100 */
[----:B------:R-:W-:Y:S01]  /*5f70*/  FMUL R19, R75, R19 ;  /* 0x000000134b137220 */ /* 0x000fe20000400000 */
[C---:B------:R-:W-:Y:S01]  /*5f80*/  FFMA R13, R127.reuse, R78, R13 ;  /* 0x0000004e7f0d7223 */ /* 0x040fe2000000000d */
[----:B------:R-:W-:Y:S01]  /*5f90*/  FFMA R14, R127, R69, R14 ;  /* 0x000000457f0e7223 */ /* 0x000fe2000000000e */
[--C-:B------:R-:W-:Y:S02]  /*5fa0*/  HADD2.F32 R69, -RZ, R180.reuse.H0_H0 ;  /* 0x200000b4ff457230 */ /* 0x100fe40000004100 */
[C---:B------:R-:W-:Y:S01]  /*5fb0*/  FMUL R16, R75.reuse, R20 ;  /* 0x000000144b107220 */ /* 0x040fe20000400000 */
[----:B------:R-:W-:Y:S02]  /*5fc0*/  HADD2.F32 R78, -RZ, R180.H1_H1 ;  /* 0x300000b4ff4e7230 */ /* 0x000fe40000004100 */
[----:B------:R-:W-:Y:S01]  /*5fd0*/  FMUL R17, R75, R21 ;  /* 0x000000154b117220 */ /* 0x000fe20000400000 */
[----:B------:R-:W-:Y:S01]  /*5fe0*/  FFMA R19, R127, R76, R19 ;  /* 0x0000004c7f137223 */ /* 0x000fe20000000013 */
[--C-:B------:R-:W-:Y:S02]  /*5ff0*/  HADD2.F32 R77, -RZ, R181.reuse.H0_H0 ;  /* 0x200000b5ff4d7230 */ /* 0x100fe40000004100 */
[C---:B------:R-:W-:Y:S01]  /*6000*/  FMUL R18, R75.reuse, R22 ;  /* 0x000000164b127220 */ /* 0x040fe20000400000 */
[----:B------:R-:W-:Y:S02]  /*6010*/  HADD2.F32 R76, -RZ, R181.H1_H1 ;  /* 0x300000b5ff4c7230 */ /* 0x000fe40000004100 */
[----:B------:R-:W-:Y:S01]  /*6020*/  FMUL R23, R75, R23 ;  /* 0x000000174b177220 */ /* 0x000fe20000400000 */
[C---:B------:R-:W-:Y:S01]  /*6030*/  FFMA R16, R127.reuse, R69, R16 ;  /* 0x000000457f107223 */ /* 0x040fe20000000010 */
[----:B------:R-:W-:Y:S01]  /*6040*/  FFMA R17, R127, R78, R17 ;  /* 0x0000004e7f117223 */ /* 0x000fe20000000011 */
[--C-:B------:R-:W-:Y:S02]  /*6050*/  HADD2.F32 R69, -RZ, R182.reuse.H0_H0 ;  /* 0x200000b6ff457230 */ /* 0x100fe40000004100 */
[----:B------:R-:W-:Y:S01]  /*6060*/  FMUL R20, R75, R24 ;  /* 0x000000184b147220 */ /* 0x000fe20000400000 */
[C---:B------:R-:W-:Y:S01]  /*6070*/  FFMA R18, R127.reuse, R77, R18 ;  /* 0x0000004d7f127223 */ /* 0x040fe20000000012 */
[----:B------:R-:W-:Y:S01]  /*6080*/  FFMA R23, R127, R76, R23 ;  /* 0x0000004c7f177223 */ /* 0x000fe20000000017 */
[----:B------:R-:W-:Y:S02]  /*6090*/  HADD2.F32 R76, -RZ, R182.H1_H1 ;  /* 0x300000b6ff4c7230 */ /* 0x000fe40000004100 */
[C---:B------:R-:W-:Y:S01]  /*60a0*/  FMUL R21, R75.reuse, R25 ;  /* 0x000000194b157220 */ /* 0x040fe20000400000 */
        /* <DEDUP_REMOVED lines=113> */
[C---:B------:R-:W-:Y:S01]  /*67c0*/  FFMA R57, R127.reuse, R78, R57 ;  /* 0x0000004e7f397223 */ /* 0x040fe20000000039 */
[C---:B------:R-:W-:Y:S01]  /*67d0*/  FFMA R58, R127.reuse, R77, R58 ;  /* 0x0000004d7f3a7223 */ /* 0x040fe2000000003a */
[--C-:B------:R-:W-:Y:S02]  /*67e0*/  HADD2.F32 R69, -RZ, R202.reuse.H0_H0 ;  /* 0x200000caff457230 */ /* 0x100fe40000004100 */
[----:B------:R-:W-:Y:S01]  /*67f0*/  FFMA R63, R127, R76, R63 ;  /* 0x0000004c7f3f7223 */ /* 0x000fe2000000003f */
[C---:B------:R-:W-:Y:S01]  /*6800*/  FMUL R60, R75.reuse, R64 ;  /* 0x000000404b3c7220 */ /* 0x040fe20000400000 */
[----:B------:R-:W-:Y:S02]  /*6810*/  HADD2.F32 R76, -RZ, R202.H1_H1 ;  /* 0x300000caff4c7230 */ /* 0x000fe40000004100 */
[C---:B------:R-:W-:Y:S01]  /*6820*/  FMUL R61, R75.reuse, R65 ;  /* 0x000000414b3d7220 */ /* 0x040fe20000400000 */
[--C-:B------:R-:W-:Y:S02]  /*6830*/  HADD2.F32 R77, -RZ, R203.reuse.H0_H0 ;  /* 0x200000cbff4d7230 */ /* 0x100fe40000004100 */
[C---:B------:R-:W-:Y:S01]  /*6840*/  FMUL R62, R75.reuse, R66 ;  /* 0x000000424b3e7220 */ /* 0x040fe20000400000 */
[----:B------:R-:W-:Y:S02]  /*6850*/  HADD2.F32 R78, -RZ, R203.H1_H1 ;  /* 0x300000cbff4e7230 */ /* 0x000fe40000004100 */
[----:B------:R-:W-:Y:S02]  /*6860*/  HFMA2 R64, -RZ, RZ, 3.7421875, 0 ;  /* 0x437c0000ff407431 */ /* 0x000fe400000001ff */
[----:B------:R-:W-:Y:S01]  /*6870*/  FMUL R67, R75, R67 ;  /* 0x000000434b437220 */ /* 0x000fe20000400000 */
[C---:B------:R-:W-:Y:S01]  /*6880*/  FFMA R60, R127.reuse, R69, R60 ;  /* 0x000000457f3c7223 */ /* 0x040fe2000000003c */
[C---:B------:R-:W-:Y:S01]  /*6890*/  FFMA R61, R127.reuse, R76, R61 ;  /* 0x0000004c7f3d7223 */ /* 0x040fe2000000003d */
[C---:B------:R-:W-:Y:S01]  /*68a0*/  FFMA R62, R127.reuse, R77, R62 ;  /* 0x0000004d7f3e7223 */ /* 0x040fe2000000003e */
[----:B------:R-:W-:Y:S01]  /*68b0*/  FFMA R67, R127, R78, R67 ;  /* 0x0000004e7f437223 */ /* 0x000fe20000000043 */
[----:B------:R-:W-:Y:S04]  /*68c0*/  FFMA.SAT R65, R0, -R118, 0.5 ;  /* 0x3f00000000417423 */ /* 0x000fe80000002876 */
[----:B------:R-:W-:Y:S04]  /*68d0*/  FFMA.RM R66, R65, R64, 12582913 ;  /* 0x4b40000141427423 */ /* 0x000fe80000004040 */
[----:B------:R-:W-:Y:S04]  /*68e0*/  FADD R65, R66, -12583039 ;  /* 0xcb40007f42417421 */ /* 0x000fe80000000000 */
[C---:B------:R-:W-:Y:S04]  /*68f0*/  FFMA R65, R0.reuse, -1.4426950216293334961, -R65 ;  /* 0xbfb8aa3b00417823 */ /* 0x040fe80000000841 */
[----:B------:R-:W-:Y:S01]  /*6900*/  FFMA R65, R0, -1.925963033500011079e-08, R65 ;  /* 0xb2a5706000417823 */ /* 0x000fe20000000041 */
[----:B------:R-:W-:Y:S03]  /*6910*/  FFMA.SAT R69, R2, -R118, 0.5 ;  /* 0x3f00000002457423 */ /* 0x000fe60000002876 */
[----:B------:R2:W3:Y:S01]  /*6920*/  MUFU.EX2 R119, R65 ;  /* 0x0000004100777308 */ /* 0x0004e20000000800 */
[----:B------:R-:W-:Y:S04]  /*6930*/  FFMA.RM R76, R69, R64, 12582913 ;  /* 0x4b400001454c7423 */ /* 0x000fe80000004040 */
[C---:B------:R-:W-:Y:S01]  /*6940*/  FADD R69, R76.reuse, -12583039 ;  /* 0xcb40007f4c457421 */ /* 0x040fe20000000000 */
[----:B------:R-:W-:Y:S03]  /*6950*/  SHF.L.U32 R76, R76, 0x17, RZ ;  /* 0x000000174c4c7819 */ /* 0x000fe600000006ff */
[C---:B------:R-:W-:Y:S04]  /*6960*/  FFMA R69, R2.reuse, -1.4426950216293334961, -R69 ;  /* 0xbfb8aa3b02457823 */ /* 0x040fe80000000845 */
[----:B------:R-:W-:Y:S01]  /*6970*/  FFMA R69, R2, -1.925963033500011079e-08, R69 ;  /* 0xb2a5706002457823 */ /* 0x000fe20000000045 */
[----:B------:R-:W-:Y:S04]  /*6980*/  FFMA.SAT R77, R3, -R118, 0.5 ;  /* 0x3f000000034d7423 */ /* 0x000fe80000002876 */
[----:B------:R-:W-:Y:S01]  /*6990*/  FFMA.RM R77, R77, R64, 12582913 ;  /* 0x4b4000014d4d7423 */ /* 0x000fe20000004040 */
[----:B------:R-:W4:Y:S03]  /*69a0*/  MUFU.EX2 R69, R69 ;  /* 0x0000004500457308 */ /* 0x000f260000000800 */
[C---:B------:R-:W-:Y:S01]  /*69b0*/  FADD R0, R77.reuse, -12583039 ;  /* 0xcb40007f4d007421 */ /* 0x040fe20000000000 */
[----:B------:R-:W-:Y:S03]  /*69c0*/  SHF.L.U32 R77, R77, 0x17, RZ ;  /* 0x000000174d4d7819 */ /* 0x000fe600000006ff */
[C---:B------:R-:W-:Y:S04]  /*69d0*/  FFMA R0, R3.reuse, -1.4426950216293334961, -R0 ;  /* 0xbfb8aa3b03007823 */ /* 0x040fe80000000800 */
[----:B------:R-:W-:Y:S01]  /*69e0*/  FFMA R0, R3, -1.925963033500011079e-08, R0 ;  /* 0xb2a5706003007823 */ /* 0x000fe20000000000 */
[----:B------:R-:W-:Y:S03]  /*69f0*/  FFMA.SAT R3, R7, -R118, 0.5 ;  /* 0x3f00000007037423 */ /* 0x000fe60000002876 */
[----:B------:R-:W5:Y:S01]  /*6a00*/  MUFU.EX2 R120, R0 ;  /* 0x0000000000787308 */ /* 0x000f620000000800 */
[----:B------:R-:W-:Y:S04]  /*6a10*/  FFMA.RM R78, R3, R64, 12582913 ;  /* 0x4b400001034e7423 */ /* 0x000fe80000004040 */
[C---:B------:R-:W-:Y:S01]  /*6a20*/  FADD R2, R78.reuse, -12583039 ;  /* 0xcb40007f4e027421 */ /* 0x040fe20000000000 */
[----:B------:R-:W-:Y:S03]  /*6a30*/  SHF.L.U32 R78, R78, 0x17, RZ ;  /* 0x000000174e4e7819 */ /* 0x000fe600000006ff */
[C---:B------:R-:W-:Y:S04]  /*6a40*/  FFMA R2, R7.reuse, -1.4426950216293334961, -R2 ;  /* 0xbfb8aa3b07027823 */ /* 0x040fe80000000802 */
[----:B------:R-:W-:Y:S01]  /*6a50*/  FFMA R2, R7, -1.925963033500011079e-08, R2 ;  /* 0xb2a5706007027823 */ /* 0x000fe20000000002 */
[C---:B------:R-:W-:Y:S03]  /*6a60*/  FFMA.SAT R3, R4.reuse, -R118, 0.5 ;  /* 0x3f00000004037423 */ /* 0x040fe60000002876 */
[----:B------:R-:W1:Y:S01]  /*6a70*/  MUFU.EX2 R121, R2 ;  /* 0x0000000200797308 */ /* 0x000e620000000800 */
[----:B------:R-:W-:Y:S04]  /*6a80*/  FFMA.RM R79, R3, R64, 12582913 ;  /* 0x4b400001034f7423 */ /* 0x000fe80000004040 */
[----:B------:R-:W-:Y:S04]  /*6a90*/  FADD R3, R79, -12583039 ;  /* 0xcb40007f4f037421 */ /* 0x000fe80000000000 */
[C---:B------:R-:W-:Y:S04]  /*6aa0*/  FFMA R3, R4.reuse, -1.4426950216293334961, -R3 ;  /* 0xbfb8aa3b04037823 */ /* 0x040fe80000000803 */
[----:B------:R-:W-:Y:S01]  /*6ab0*/  FFMA R3, R4, -1.925963033500011079e-08, R3 ;  /* 0xb2a5706004037823 */ /* 0x000fe20000000003 */
[----:B------:R-:W-:Y:S03]  /*6ac0*/  FFMA.SAT R7, R5, -R118, 0.5 ;  /* 0x3f00000005077423 */ /* 0x000fe60000002876 */
[----:B------:R3:W1:Y:S01]  /*6ad0*/  MUFU.EX2 R122, R3 ;  /* 0x00000003007a7308 */ /* 0x0006620000000800 */
[----:B------:R-:W-:Y:S04]  /*6ae0*/  FFMA.RM R80, R7, R64, 12582913 ;  /* 0x4b40000107507423 */ /* 0x000fe80000004040 */
[----:B------:R-:W-:Y:S04]  /*6af0*/  FADD R4, R80, -12583039 ;  /* 0xcb40007f50047421 */ /* 0x000fe80000000000 */
        /* <DEDUP_REMOVED lines=57> */
[----:B------:R-:W1:Y:S01]  /*6e90*/  MUFU.EX2 R135, R13 ;  /* 0x0000000d00877308 */ /* 0x000e620000000800 */
        /* <DEDUP_REMOVED lines=41> */
[----:B------:R1:W1:Y:S01]  /*7130*/  MUFU.EX2 R142, R20 ;  /* 0x00000014008e7308 */ /* 0x0002620000000800 */
        /* <DEDUP_REMOVED lines=126> */
[----:B--2---:R-:W-:Y:S04]  /*7920*/  FFMA.RM R65, R43, R64, 12582913 ;  /* 0x4b4000012b417423 */ /* 0x004fe80000004040 */
[----:B------:R-:W-:Y:S04]  /*7930*/  FADD R42, R65, -12583039 ;  /* 0xcb40007f412a7421 */ /* 0x000fe80000000000 */
[C---:B------:R-:W-:Y:S04]  /*7940*/  FFMA R42, R47.reuse, -1.4426950216293334961, -R42 ;  /* 0xbfb8aa3b2f2a7823 */ /* 0x040fe8000000082a */
[----:B------:R-:W-:Y:S01]  /*7950*/  FFMA R42, R47, -1.925963033500011079e-08, R42 ;  /* 0xb2a570602f2a7823 */ /* 0x000fe2000000002a */
[C---:B------:R-:W-:Y:S03]  /*7960*/  FFMA.SAT R43, R44.reuse, -R118, 0.5 ;  /* 0x3f0000002c2b7423 */ /* 0x040fe60000002876 */
[----:B------:R-:W2:Y:S01]  /*7970*/  MUFU.EX2 R164, R42 ;  /* 0x0000002a00a47308 */ /* 0x000ea20000000800 */
[----:B------:R-:W-:Y:S04]  /*7980*/  FFMA.RM R47, R43, R64, 12582913 ;  /* 0x4b4000012b2f7423 */ /* 0x000fe80000004040 */
[----:B------:R-:W-:Y:S04]  /*7990*/  FADD R43, R47, -12583039 ;  /* 0xcb40007f2f2b7421 */ /* 0x000fe80000000000 */
[C---:B------:R-:W-:Y:S04]  /*79a0*/  FFMA R43, R44.reuse, -1.4426950216293334961, -R43 ;  /* 0xbfb8aa3b2c2b7823 */ /* 0x040fe8000000082b */
[----:B------:R-:W-:Y:S01]  /*79b0*/  FFMA R43, R44, -1.925963033500011079e-08, R43 ;  /* 0xb2a570602c2b7823 */ /* 0x000fe2000000002b */
[----:B---3--:R-:W-:Y:S03]  /*79c0*/  FFMA.SAT R3, R45, -R118, 0.5 ;  /* 0x3f0000002d037423 */ /* 0x008fe60000002876 */
[----:B------:R-:W3:Y:S01]  /*79d0*/  MUFU.EX2 R165, R43 ;  /* 0x0000002b00a57308 */ /* 0x000ee20000000800 */
[----:B------:R-:W-:Y:S04]  /*79e0*/  FFMA.RM R44, R3, R64, 12582913 ;  /* 0x4b400001032c7423 */ /* 0x000fe80000004040 */
[----:B------:R-:W-:Y:S04]  /*79f0*/  FADD R0, R44, -12583039 ;  /* 0xcb40007f2c007421 */ /* 0x000fe80000000000 */
[C---:B------:R-:W-:Y:S04]  /*7a00*/  FFMA R0, R45.reuse, -1.4426950216293334961, -R0 ;  /* 0xbfb8aa3b2d007823 */ /* 0x040fe80000000800 */
[----:B------:R-:W-:Y:S01]  /*7a10*/  FFMA R0, R45, -1.925963033500011079e-08, R0 ;  /* 0xb2a570602d007823 */ /* 0x000fe20000000000 */
[C---:B------:R-:W-:Y:S03]  /*7a20*/  FFMA.SAT R3, R46.reuse, -R118, 0.5 ;  /* 0x3f0000002e037423 */ /* 0x040fe60000002876 */
[----:B------:R-:W3:Y:S01]  /*7a30*/  MUFU.EX2 R166, R0 ;  /* 0x0000000000a67308 */ /* 0x000ee20000000800 */
[----:B------:R-:W-:Y:S04]  /*7a40*/  FFMA.RM R45, R3, R64, 12582913 ;  /* 0x4b400001032d7423 */ /* 0x000fe80000004040 */
[----:B------:R-:W-:Y:S04]  /*7a50*/  FADD R3, R45, -12583039 ;  /* 0xcb40007f2d037421 */ /* 0x000fe80000000000 */
[C---:B------:R-:W-:Y:S04]  /*7a60*/  FFMA R3, R46.reuse, -1.4426950216293334961, -R3 ;  /* 0xbfb8aa3b2e037823 */ /* 0x040fe80000000803 */
[----:B------:R-:W-:Y:S01]  /*7a70*/  FFMA R3, R46, -1.925963033500011079e-08, R3 ;  /* 0xb2a570602e037823 */ /* 0x000fe20000000003 */
[----:B----4-:R-:W-:Y:S03]  /*7a80*/  FFMA.SAT R5, R51, -R118, 0.5 ;  /* 0x3f00000033057423 */ /* 0x010fe60000002876 */
[----:B------:R4:W3:Y:S01]  /*7a90*/  MUFU.EX2 R167, R3 ;  /* 0x0000000300a77308 */ /* 0x0008e20000000800 */
        /* <DEDUP_REMOVED lines=10> */
[----:B-----5:R-:W-:Y:S03]  /*7b40*/  FFMA.SAT R7, R49, -R118, 0.5 ;  /* 0x3f00000031077423 */ /* 0x020fe60000002876 */
[----:B------:R-:W5:Y:S01]  /*7b50*/  MUFU.EX2 R169, R5 ;  /* 0x0000000500a97308 */ /* 0x000f620000000800 */
[----:B------:R-:W-:Y:S04]  /*7b60*/  FFMA.RM R48, R7, R64, 12582913 ;  /* 0x4b40000107307423 */ /* 0x000fe80000004040 */
[----:B------:R-:W-:Y:S04]  /*7b70*/  FADD R4, R48, -12583039 ;  /* 0xcb40007f30047421 */ /* 0x000fe80000000000 */
[C---:B------:R-:W-:Y:S04]  /*7b80*/  FFMA R4, R49.reuse, -1.4426950216293334961, -R4 ;  /* 0xbfb8aa3b31047823 */ /* 0x040fe80000000804 */
[----:B------:R-:W-:Y:S01]  /*7b90*/  FFMA R4, R49, -1.925963033500011079e-08, R4 ;  /* 0xb2a5706031047823 */ /* 0x000fe20000000004 */
[C---:B------:R-:W-:Y:S03]  /*7ba0*/  FFMA.SAT R7, R50.reuse, -R118, 0.5 ;  /* 0x3f00000032077423 */ /* 0x040fe60000002876 */
[----:B------:R-:W5:Y:S01]  /*7bb0*/  MUFU.EX2 R170, R4 ;  /* 0x0000000400aa7308 */ /* 0x000f620000000800 */
[----:B------:R-:W-:Y:S04]  /*7bc0*/  FFMA.RM R49, R7, R64, 12582913 ;  /* 0x4b40000107317423 */ /* 0x000fe80000004040 */
[----:B------:R-:W-:Y:S04]  /*7bd0*/  FADD R7, R49, -12583039 ;  /* 0xcb40007f31077421 */ /* 0x000fe80000000000 */
[C---:B------:R-:W-:Y:S04]  /*7be0*/  FFMA R7, R50.reuse, -1.4426950216293334961, -R7 ;  /* 0xbfb8aa3b32077823 */ /* 0x040fe80000000807 */
[----:B------:R-:W-:Y:S01]  /*7bf0*/  FFMA R7, R50, -1.925963033500011079e-08, R7 ;  /* 0xb2a5706032077823 */ /* 0x000fe20000000007 */
[----:B-1----:R-:W-:Y:S04]  /*7c00*/  FFMA.SAT R9, R55, -R118, 0.5 ;  /* 0x3f00000037097423 */ /* 0x002fe80000002876 */
[----:B------:R-:W-:Y:S04]  /*7c10*/  FFMA.RM R50, R9, R64, 12582913 ;  /* 0x4b40000109327423 */ /* 0x000fe80000004040 */
[----:B------:R-:W-:Y:S04]  /*7c20*/  FADD R6, R50, -12583039 ;  /* 0xcb40007f32067421 */ /* 0x000fe80000000000 */
[C---:B------:R-:W-:Y:S04]  /*7c30*/  FFMA R6, R55.reuse, -1.4426950216293334961, -R6 ;  /* 0xbfb8aa3b37067823 */ /* 0x040fe80000000806 */
[----:B------:R-:W-:Y:S01]  /*7c40*/  FFMA R6, R55, -1.925963033500011079e-08, R6 ;  /* 0xb2a5706037067823 */ /* 0x000fe20000000006 */
[C---:B------:R-:W-:Y:S04]  /*7c50*/  FFMA.SAT R9, R52.reuse, -R118, 0.5 ;  /* 0x3f00000034097423 */ /* 0x040fe80000002876 */
[----:B------:R-:W-:Y:S04]  /*7c60*/  FFMA.RM R55, R9, R64, 12582913 ;  /* 0x4b40000109377423 */ /* 0x000fe80000004040 */
[----:B------:R-:W-:Y:S04]  /*7c70*/  FADD R9, R55, -12583039 ;  /* 0xcb40007f37097421 */ /* 0x000fe80000000000 */
[C---:B------:R-:W-:Y:S04]  /*7c80*/  FFMA R9, R52.reuse, -1.4426950216293334961, -R9 ;  /* 0xbfb8aa3b34097823 */ /* 0x040fe80000000809 */
[----:B------:R-:W-:Y:S01]  /*7c90*/  FFMA R9, R52, -1.925963033500011079e-08, R9 ;  /* 0xb2a5706034097823 */ /* 0x000fe20000000009 */
[----:B------:R-:W-:Y:S04]  /*7ca0*/  FFMA.SAT R11, R53, -R118, 0.5 ;  /* 0x3f000000350b7423 */ /* 0x000fe80000002876 */
        /* <DEDUP_REMOVED lines=49> */
[----:B------:R-:W-:Y:S01]  /*7fc0*/  FFMA.SAT R31, R67, -R118, 0.5 ;  /* 0x3f000000431f7423 */ /* 0x000fe20000002876 */
[----:B------:R-:W-:Y:S03]  /*7fd0*/  SHF.L.U32 R118, R66, 0x17, RZ ;  /* 0x0000001742767819 */ /* 0x000fe600000006ff */
[----:B------:R-:W-:Y:S04]  /*7fe0*/  FFMA.RM R30, R31, R64, 12582913 ;  /* 0x4b4000011f1e7423 */ /* 0x000fe80000004040 */
[----:B------:R-:W-:Y:S04]  /*7ff0*/  FADD R18, R30, -12583039 ;  /* 0xcb40007f1e127421 */ /* 0x000fe80000000000 */
[C---:B------:R-:W-:Y:S04]  /*8000*/  FFMA R18, R67.reuse, -1.4426950216293334961, -R18 ;  /* 0xbfb8aa3b43127823 */ /* 0x040fe80000000812 */
[----:B------:R-:W-:Y:S01]  /*8010*/  FFMA R18, R67, -1.925963033500011079e-08, R18 ;  /* 0xb2a5706043127823 */ /* 0x000fe20000000012 */
[----:B------:R-:W-:Y:S01]  /*8020*/  FFMA R35, R119, R118, 1 ;  /* 0x3f80000077237423 */ /* 0x000fe20000000076 */
[----:B------:R-:W-:Y:S01]  /*8030*/  @!P1 SEL R119, RZ, 0x1, P0 ;  /* 0x00000001ff779807 */ /* 0x000fe20000000000 */
[----:B----4-:R-:W-:Y:S01]  /*8040*/  FFMA R3, R69, R76, 1 ;  /* 0x3f80000045037423 */ /* 0x010fe2000000004c */
[----:B------:R-:W-:Y:S01]  /*8050*/  SHF.L.U32 R69, R79, 0x17, RZ ;  /* 0x000000174f457819 */ /* 0x000fe200000006ff */
[----:B------:R-:W-:Y:S01]  /*8060*/  FFMA R76, R120, R77, 1 ;  /* 0x3f800000784c7423 */ /* 0x000fe2000000004d */
[----:B------:R-:W-:Y:S01]  /*8070*/  SHF.L.U32 R77, R81, 0x17, RZ ;  /* 0x00000017514d7819 */ /* 0x000fe200000006ff */
[----:B------:R-:W-:Y:S01]  /*8080*/  FFMA R61, R121, R78, 1 ;  /* 0x3f800000793d7423 */ /* 0x000fe2000000004e */
[----:B------:R-:W-:Y:S01]  /*8090*/  SHF.L.U32 R78, R80, 0x17, RZ ;  /* 0x00000017504e7819 */ /* 0x000fe200000006ff */
[----:B------:R-:W-:Y:S01]  /*80a0*/  FFMA R124, R122, R69, 1 ;  /* 0x3f8000007a7c7423 */ /* 0x000fe20000000045 */
[----:B------:R-:W-:Y:S02]  /*80b0*/  SHF.L.U32 R79, R82, 0x17, RZ ;  /* 0x00000017524f7819 */ /* 0x000fe400000006ff */
[----:B------:R-:W-:Y:S01]  /*80c0*/  SHF.L.U32 R69, R84, 0x17, RZ ;  /* 0x0000001754457819 */ /* 0x000fe200000006ff */
[----:B------:R-:W-:Y:S01]  /*80d0*/  FFMA R125, R123, R78, 1 ;  /* 0x3f8000007b7d7423 */ /* 0x000fe2000000004e */
[----:B------:R-:W-:Y:S01]  /*80e0*/  SHF.L.U32 R78, R83, 0x17, RZ ;  /* 0x00000017534e7819 */ /* 0x000fe200000006ff */
[----:B------:R-:W-:Y:S01]  /*80f0*/  FFMA R62, R126, R77, 1 ;  /* 0x3f8000007e3e7423 */ /* 0x000fe2000000004d */
[----:B------:R-:W-:Y:S01]  /*8100*/  IADD3 R118, PT, PT, R35, 0x1800000, RZ ;  /* 0x0180000023767810 */ /* 0x000fe20007ffe0ff */
[----:B------:R-:W-:Y:S01]  /*8110*/  FFMA R33, R128, R79, 1 ;  /* 0x3f80000080217423 */ /* 0x000fe2000000004f */
[----:B------:R-:W-:Y:S01]  /*8120*/  SHF.L.U32 R80, R85, 0x17, RZ ;  /* 0x0000001755507819 */ /* 0x000fe200000006ff */
[----:B------:R-:W1:Y:S01]  /*8130*/  MUFU.EX2 R126, R7 ;  /* 0x00000007007e7308 */ /* 0x000e620000000800 */
[----:B------:R-:W-:Y:S01]  /*8140*/  SHF.L.U32 R77, R86, 0x17, RZ ;  /* 0x00000017564d7819 */ /* 0x000fe200000006ff */
[----:B------:R-:W-:Y:S01]  /*8150*/  FFMA R122, R129, R78, 1 ;  /* 0x3f800000817a7423 */ /* 0x000fe2000000004e */
[----:B------:R-:W-:Y:S01]  /*8160*/  LOP3.LUT R118, R118, 0x7f800000, RZ, 0xc0, !PT ;  /* 0x7f80000076767812 */ /* 0x000fe200078ec0ff */
[----:B------:R-:W-:Y:S01]  /*8170*/  FFMA R123, R130, R69, 1 ;  /* 0x3f800000827b7423 */ /* 0x000fe20000000045 */
[----:B------:R-:W-:Y:S01]  /*8180*/  SHF.L.U32 R78, R87, 0x17, RZ ;  /* 0x00000017574e7819 */ /* 0x000fe200000006ff */
[----:B------:R-:W-:Y:S01]  /*8190*/  FFMA R58, R131, R80, 1 ;  /* 0x3f800000833a7423 */ /* 0x000fe20000000050 */
[----:B------:R-:W-:Y:S03]  /*81a0*/  SHF.L.U32 R69, R88, 0x17, RZ ;  /* 0x0000001758457819 */ /* 0x000fe600000006ff */
[----:B------:R-:W4:Y:S01]  /*81b0*/  MUFU.EX2 R128, R6 ;  /* 0x0000000600807308 */ /* 0x000f220000000800 */
[----:B------:R-:W-:Y:S01]  /*81c0*/  ISETP.GT.U32.AND P0, PT, R118, 0x1ffffff, PT ;  /* 0x01ffffff7600780c */ /* 0x000fe20003f04070 */
[----:B------:R-:W-:Y:S01]  /*81d0*/  FFMA R57, R132, R77, 1 ;  /* 0x3f80000084397423 */ /* 0x000fe2000000004d */
[----:B------:R-:W-:Y:S01]  /*81e0*/  SHF.L.U32 R80, R89, 0x17, RZ ;  /* 0x0000001759507819 */ /* 0x000fe200000006ff */
[----:B------:R-:W-:Y:S01]  /*81f0*/  FFMA R118, R133, R78, 1 ;  /* 0x3f80000085767423 */ /* 0x000fe2000000004e */
[----:B------:R-:W-:Y:S01]  /*8200*/  SHF.L.U32 R77, R90, 0x17, RZ ;  /* 0x000000175a4d7819 */ /* 0x000fe200000006ff */
[----:B------:R-:W-:Y:S01]  /*8210*/  FFMA R121, R134, R69, 1 ;  /* 0x3f80000086797423 */ /* 0x000fe20000000045 */
[----:B------:R-:W-:Y:S03]  /*8220*/  SHF.L.U32 R78, R91, 0x17, RZ ;  /* 0x000000175b4e7819 */ /* 0x000fe600000006ff */
[----:B------:R-:W4:Y:S01]  /*8230*/  MUFU.EX2 R129, R9 ;  /* 0x0000000900817308 */ /* 0x000f220000000800 */
[----:B------:R-:W-:Y:S01]  /*8240*/  SHF.L.U32 R69, R92, 0x17, RZ ;  /* 0x000000175c457819 */ /* 0x000fe200000006ff */
[----:B------:R-:W-:Y:S01]  /*8250*/  FFMA R88, R135, R80, 1 ;  /* 0x3f80000087587423 */ /* 0x000fe20000000050 */
[----:B------:R-:W-:Y:S01]  /*8260*/  @!P1 LOP3.LUT R222, R222, R119, RZ, 0x3c, !PT ;  /* 0x00000077dede9212 */ /* 0x000fe200078e3cff */
[----:B------:R-:W-:Y:S01]  /*8270*/  FFMA R119, R136, R77, 1 ;  /* 0x3f80000088777423 */ /* 0x000fe2000000004d */
[----:B------:R-:W-:Y:S01]  /*8280*/  SHF.L.U32 R80, R95, 0x17, RZ ;  /* 0x000000175f507819 */ /* 0x000fe200000006ff */
[----:B------:R-:W-:Y:S01]  /*8290*/  FFMA R42, R137, R78, 1 ;  /* 0x3f800000892a7423 */ /* 0x000fe2000000004e */
[----:B------:R-:W-:Y:S03]  /*82a0*/  SHF.L.U32 R78, R93, 0x17, RZ ;  /* 0x000000175d4e7819 */ /* 0x000fe600000006ff */
[----:B------:R-:W4:Y:S01]  /*82b0*/  MUFU.EX2 R130, R8 ;  /* 0x0000000800827308 */ /* 0x000f220000000800 */
        /* <DEDUP_REMOVED lines=9> */
[----:B------:R-:W-:Y:S01]  /*8350*/  FFMA R31, R142, R77, 1 ;  /* 0x3f8000008e1f7423 */ /* 0x000fe2000000004d */
[----:B------:R-:W-:Y:S01]  /*8360*/  SHF.L.U32 R80, R99, 0x17, RZ ;  /* 0x0000001763507819 */ /* 0x000fe200000006ff */
[----:B------:R-:W-:Y:S01]  /*8370*/  FFMA R98, R143, R78, 1 ;  /* 0x3f8000008f627423 */ /* 0x000fe2000000004e */
[----:B------:R-:W4:Y:S01]  /*8380*/  MUFU.EX2 R99, R11 ;  /* 0x0000000b00637308 */ /* 0x000f220000000800 */
[----:B------:R-:W-:Y:S01]  /*8390*/  SHF.L.U32 R77, R100, 0x17, RZ ;  /* 0x00000017644d7819 */ /* 0x000fe200000006ff */
        /* <DEDUP_REMOVED lines=11> */
[----:B------:R-:W-:Y:S01]  /*8450*/  SHF.L.U32 R69, R106, 0x17, RZ ;  /* 0x000000176a457819 */ /* 0x000fe200000006ff */
[----:B------:R-:W-:Y:S01]  /*8460*/  FFMA R84, R149, R80, 1 ;  /* 0x3f80000095547423 */ /* 0x000fe20000000050 */
[----:B------:R-:W-:Y:S03]  /*8470*/  FFMA R85, R150, R77, 1 ;  /* 0x3f80000096557423 */ /* 0x000fe6000000004d */
[----:B------:R-:W4:Y:S01]  /*8480*/  MUFU.EX2 R102, R13 ;  /* 0x0000000d00667308 */ /* 0x000f220000000800 */
[----:B------:R-:W-:Y:S01]  /*8490*/  SHF.L.U32 R80, R109, 0x17, RZ ;  /* 0x000000176d507819 */ /* 0x000fe200000006ff */
[----:B------:R-:W-:Y:S01]  /*84a0*/  FFMA R32, R151, R78, 1 ;  /* 0x3f80000097207423 */ /* 0x000fe2000000004e */
[----:B------:R-:W-:Y:S01]  /*84b0*/  SHF.L.U32 R78, R107, 0x17, RZ ;  /* 0x000000176b4e7819 */ /* 0x000fe200000006ff */
[----:B------:R-:W-:Y:S01]  /*84c0*/  FFMA R39, R152, R69, 1 ;  /* 0x3f80000098277423 */ /* 0x000fe20000000045 */
[----:B------:R-:W-:Y:S02]  /*84d0*/  SHF.L.U32 R69, R108, 0x17, RZ ;  /* 0x000000176c457819 */ /* 0x000fe400000006ff */
        /* <DEDUP_REMOVED lines=29> */
[----:B--2---:R-:W-:Y:S01]  /*86b0*/  FFMA R77, R164, R77, 1 ;  /* 0x3f800000a44d7423 */ /* 0x004fe2000000004d */
[----:B------:R-:W-:Y:S01]  /*86c0*/  SHF.L.U32 R104, R24, 0x17, RZ ;  /* 0x0000001718687819 */ /* 0x000fe200000006ff */
[----:B---3--:R-:W-:Y:S01]  /*86d0*/  FFMA R56, R165, R78, 1 ;  /* 0x3f800000a5387423 */ /* 0x008fe2000000004e */
[----:B------:R-:W-:Y:S03]  /*86e0*/  SHF.L.U32 R78, R45, 0x17, RZ ;  /* 0x000000172d4e7819 */ /* 0x000fe600000006ff */
[----:B------:R-:W2:Y:S01]  /*86f0*/  MUFU.EX2 R109, R16 ;  /* 0x00000010006d7308 */ /* 0x000ea20000000800 */
[----:B------:R-:W-:Y:S01]  /*8700*/  SHF.L.U32 R106, R25, 0x17, RZ ;  /* 0x00000017196a7819 */ /* 0x000fe200000006ff */
[----:B------:R-:W-:Y:S01]  /*8710*/  FFMA R47, R166, R69, 1 ;  /* 0x3f800000a62f7423 */ /* 0x000fe20000000045 */
[----:B------:R-:W-:Y:S01]  /*8720*/  SHF.L.U32 R69, R46, 0x17, RZ ;  /* 0x000000172e457819 */ /* 0x000fe200000006ff */
[----:B------:R-:W-:Y:S01]  /*8730*/  FFMA R48, R167, R78, 1 ;  /* 0x3f800000a7307423 */ /* 0x000fe2000000004e */
[----:B------:R-:W-:Y:S03]  /*8740*/  SHF.L.U32 R78, R55, 0x17, RZ ;  /* 0x00000017374e7819 */ /* 0x000fe600000006ff */
[----:B------:R-:W-:Y:S01]  /*8750*/  FFMA R69, R168, R69, 1 ;  /* 0x3f800000a8457423 */ /* 0x000fe20000000045 */
[----:B-----5:R-:W-:Y:S01]  /*8760*/  FFMA R52, R169, R90, 1 ;  /* 0x3f800000a9347423 */ /* 0x020fe2000000005a */
[----:B------:R-:W-:Y:S01]  /*8770*/  SHF.L.U32 R90, R22, 0x17, RZ ;  /* 0x00000017165a7819 */ /* 0x000fe200000006ff */
[----:B------:R-:W3:Y:S01]  /*8780*/  MUFU.EX2 R110, R19 ;  /* 0x00000013006e7308 */ /* 0x000ee20000000800 */
[----:B------:R-:W-:Y:S01]  /*8790*/  FFMA R51, R170, R93, 1 ;  /* 0x3f800000aa337423 */ /* 0x000fe2000000005d */
[----:B------:R-:W-:Y:S05]  /*87a0*/  SHF.L.U32 R93, R49, 0x17, RZ ;  /* 0x00000017315d7819 */ /* 0x000fea00000006ff */
[----:B-1----:R-:W-:Y:S03]  /*87b0*/  FFMA R92, R126, R93, 1 ;  /* 0x3f8000007e5c7423 */ /* 0x002fe6000000005d */
[----:B------:R-:W1:Y:S01]  /*87c0*/  MUFU.EX2 R111, R18 ;  /* 0x00000012006f7308 */ /* 0x000e620000000800 */
[----:B----4-:R-:W-:Y:S01]  /*87d0*/  FFMA R67, R128, R95, 1 ;  /* 0x3f80000080437423 */ /* 0x010fe2000000005f */
[----:B------:R-:W-:Y:S01]  /*87e0*/  SHF.L.U32 R95, R23, 0x17, RZ ;  /* 0x00000017175f7819 */ /* 0x000fe200000006ff */
[----:B------:R-:W-:Y:S01]  /*87f0*/  FFMA R54, R129, R78, 1 ;  /* 0x3f80000081367423 */ /* 0x000fe2000000004e */
[----:B------:R-:W-:Y:S01]  /*8800*/  SHF.L.U32 R78, R21, 0x17, RZ ;  /* 0x00000017154e7819 */ /* 0x000fe200000006ff */
[----:B------:R-:W-:Y:S01]  /*8810*/  FFMA R55, R130, R97, 1 ;  /* 0x3f80000082377423 */ /* 0x000fe20000000061 */
[----:B------:R-:W-:Y:S03]  /*8820*/  SHF.L.U32 R97, R27, 0x17, RZ ;  /* 0x000000171b617819 */ /* 0x000fe600000006ff */
[----:B------:R-:W-:Y:S01]  /*8830*/  FFMA R100, R99, R78, 1 ;  /* 0x3f80000063647423 */ /* 0x000fe2000000004e */
[----:B------:R-:W-:Y:S01]  /*8840*/  FFMA R93, R101, R90, 1 ;  /* 0x3f800000655d7423 */ /* 0x000fe2000000005a */
[----:B------:R-:W-:Y:S01]  /*8850*/  SHF.L.U32 R90, R26, 0x17, RZ ;  /* 0x000000171a5a7819 */ /* 0x000fe200000006ff */
[----:B------:R-:W-:Y:S01]  /*8860*/  FFMA R78, R102, R95, 1 ;  /* 0x3f800000664e7423 */ /* 0x000fe2000000005f */
[----:B------:R-:W-:Y:S01]  /*8870*/  SHF.L.U32 R102, R28, 0x17, RZ ;  /* 0x000000171c667819 */ /* 0x000fe200000006ff */
[----:B------:R-:W-:Y:S01]  /*8880*/  FFMA R59, R103, R104, 1 ;  /* 0x3f800000673b7423 */ /* 0x000fe20000000068 */
[----:B------:R-:W-:Y:S01]  /*8890*/  SHF.L.U32 R99, R29, 0x17, RZ ;  /* 0x000000171d637819 */ /* 0x000fe200000006ff */
[----:B------:R-:W-:Y:S01]  /*88a0*/  FFMA R60, R105, R106, 1 ;  /* 0x3f800000693c7423 */ /* 0x000fe2000000006a */
[----:B------:R-:W-:Y:S01]  /*88b0*/  SHF.L.U32 R104, R30, 0x17, RZ ;  /* 0x000000171e687819 */ /* 0x000fe200000006ff */
[----:B------:R-:W-:Y:S01]  /*88c0*/  FFMA R95, R107, R90, 1 ;  /* 0x3f8000006b5f7423 */ /* 0x000fe2000000005a */
[----:B------:R-:W-:Y:S01]  /*88d0*/  FFMA R90, R108, R97, 1 ;  /* 0x3f8000006c5a7423 */ /* 0x000fe20000000061 */
[----:B--2---:R-:W-:Y:S01]  /*88e0*/  FFMA R63, R109, R102, 1 ;  /* 0x3f8000006d3f7423 */ /* 0x004fe20000000066 */
[----:B---3--:R-:W-:Y:S01]  /*88f0*/  FFMA R66, R110, R99, 1 ;  /* 0x3f8000006e427423 */ /* 0x008fe20000000063 */
[----:B-1----:R-:W-:Y:S01]  /*8900*/  FFMA R65, R111, R104, 1 ;  /* 0x3f8000006f417423 */ /* 0x002fe20000000068 */
[----:B------:R-:W-:Y:S06]  /*8910*/  @P0 BRA `(.L_x_100) ;  /* 0x0000000000140947 */ /* 0x000fec0003800000 */
[----:B------:R-:W-:Y:S02]  /*8920*/  MOV R101, R35 ;  /* 0x0000002300657202 */ /* 0x000fe40000000f00 */
[----:B------:R-:W-:Y:S02]  /*8930*/  MOV R102, 0x8950 ;  /* 0x0000895000667802 */ /* 0x000fe40000000f00 */
[----:B------:R-:W-:Y:S05]  /*8940*/  CALL.REL.NOINC `($__internal_3_$__cuda_sm20_rcp_rn_f32_slowpath) ;  /* 0x0000005000c87944 */ /* 0x000fea0003c00000 */
[----:B------:R-:W-:Y:S01]  /*8950*/  MOV R0, R64 ;  /* 0x0000004000007202 */ /* 0x000fe20000000f00 */
[----:B------:R-:W-:Y:S05]  /*8960*/  BRA `(.L_x_101) ;  /* 0x0000000000107947 */ /* 0x000fea0003800000 */
.L_x_100:
[----:B------:R-:W1:Y:S02]  /*8970*/  MUFU.RCP R0, R35 ;  /* 0x0000002300007308 */ /* 0x000e640000001000 */
[----:B-1----:R-:W-:Y:S04]  /*8980*/  FFMA R2, R35, R0, -1 ;  /* 0xbf80000023027423 */ /* 0x002fe80000000000 */
[----:B------:R-:W-:Y:S04]  /*8990*/  FADD.FTZ R5, -R2, -RZ ;  /* 0x800000ff02057221 */ /* 0x000fe80000010100 */
[----:B------:R-:W-:Y:S07]  /*89a0*/  FFMA R0, R0, R5, R0 ;  /* 0x0000000500007223 */ /* 0x000fee0000000000 */
.L_x_101:
[----:B------:R-:W-:Y:S05]  /*89b0*/  BSYNC.RECONVERGENT B1 ;  /* 0x0000000000017941 */ /* 0x000fea0003800200 */
.L_x_99:
[----:B------:R-:W-:Y:S01]  /*89c0*/  VIADD R2, R3, 0x1800000 ;  /* 0x0180000003027836 */ /* 0x000fe20000000000 */
[----:B------:R-:W-:Y:S04]  /*89d0*/  BSSY.RECONVERGENT B1, `(.L_x_102) ;  /* 0x000000e000017945 */ /* 0x000fe80003800200 */
[----:B------:R-:W-:Y:S04]  /*89e0*/  LOP3.LUT R2, R2, 0x7f800000, RZ, 0xc0, !PT ;  /* 0x7f80000002027812 */ /* 0x000fe800078ec0ff */
[----:B------:R-:W-:Y:S11]  /*89f0*/  ISETP.GT.U32.AND P0, PT, R2, 0x1ffffff, PT ;  /* 0x01ffffff0200780c */ /* 0x000ff60003f04070 */
[----:B------:R-:W-:Y:S02]  /*8a00*/  @!UPT UIADD3 URZ, UPT, UPT, URZ, URZ, URZ ;  /* 0x000000fffffff290 */ /* 0x000fe4000fffe0ff */
[----:B------:R-:W-:Y:S05]  /*8a10*/  @P0 BRA `(.L_x_103) ;  /* 0x0000000000140947 */ /* 0x000fea0003800000 */
[----:B------:R-:W-:Y:S02]  /*8a20*/  MOV R101, R3 ;  /* 0x0000000300657202 */ /* 0x000fe40000000f00 */
[----:B------:R-:W-:Y:S02]  /*8a30*/  MOV R102, 0x8a50 ;  /* 0x00008a5000667802 */ /* 0x000fe40000000f00 */
[----:B------:R-:W-:Y:S05]  /*8a40*/  CALL.REL.NOINC `($__internal_3_$__cuda_sm20_rcp_rn_f32_slowpath) ;  /* 0x0000005000887944 */ /* 0x000fea0003c00000 */
[----:B------:R-:W-:Y:S01]  /*8a50*/  MOV R2, R64 ;  /* 0x0000004000027202 */ /* 0x000fe20000000f00 */
[----:B------:R-:W-:Y:S05]  /*8a60*/  BRA `(.L_x_104) ;  /* 0x0000000000107947 */ /* 0x000fea0003800000 */
.L_x_103:
[----:B------:R-:W1:Y:S02]  /*8a70*/  MUFU.RCP R2, R3 ;  /* 0x0000000300027308 */ /* 0x000e640000001000 */
[----:B-1----:R-:W-:Y:S04]  /*8a80*/  FFMA R4, R3, R2, -1 ;  /* 0xbf80000003047423 */ /* 0x002fe80000000002 */
[----:B------:R-:W-:Y:S04]  /*8a90*/  FADD.FTZ R5, -R4, -RZ ;  /* 0x800000ff04057221 */ /* 0x000fe80000010100 */
[----:B------:R-:W-:Y:S07]  /*8aa0*/  FFMA R2, R2, R5, R2 ;  /* 0x0000000502027223 */ /* 0x000fee0000000002 */
.L_x_104:
[----:B------:R-:W-:Y:S05]  /*8ab0*/  BSYNC.RECONVERGENT B1 ;  /* 0x0000000000017941 */ /* 0x000fea0003800200 */
.L_x_102:
        /* <DEDUP_REMOVED lines=11> */
.L_x_106:
[----:B------:R-:W1:Y:S02]  /*8b70*/  MUFU.RCP R3, R76 ;  /* 0x0000004c00037308 */ /* 0x000e640000001000 */
[----:B-1----:R-:W-:Y:S04]  /*8b80*/  FFMA R4, R76, R3, -1 ;  /* 0xbf8000004c047423 */ /* 0x002fe80000000003 */
[----:B------:R-:W-:Y:S04]  /*8b90*/  FADD.FTZ R4, -R4, -RZ ;  /* 0x800000ff04047221 */ /* 0x000fe80000010100 */
[----:B------:R-:W-:Y:S07]  /*8ba0*/  FFMA R3, R3, R4, R3 ;  /* 0x0000000403037223 */ /* 0x000fee0000000003 */
.L_x_107:
[----:B------:R-:W-:Y:S05]  /*8bb0*/  BSYNC.RECONVERGENT B1 ;  /* 0x0000000000017941 */ /* 0x000fea0003800200 */
.L_x_105:
        /* <DEDUP_REMOVED lines=11> */
.L_x_109:
[----:B------:R-:W1:Y:S02]  /*8c70*/  MUFU.RCP R4, R61 ;  /* 0x0000003d00047308 */ /* 0x000e640000001000 */
[----:B-1----:R-:W-:Y:S04]  /*8c80*/  FFMA R5, R61, R4, -1 ;  /* 0xbf8000003d057423 */ /* 0x002fe80000000004 */
[----:B------:R-:W-:Y:S04]  /*8c90*/  FADD.FTZ R5, -R5, -RZ ;  /* 0x800000ff05057221 */ /* 0x000fe80000010100 */
[----:B------:R-:W-:Y:S07]  /*8ca0*/  FFMA R4, R4, R5, R4 ;  /* 0x0000000504047223 */ /* 0x000fee0000000004 */
.L_x_110:
[----:B------:R-:W-:Y:S05]  /*8cb0*/  BSYNC.RECONVERGENT B1 ;  /* 0x0000000000017941 */ /* 0x000fea0003800200 */
.L_x_108:
        /* <DEDUP_REMOVED lines=11> */
.L_x_112:
[----:B------:R-:W1:Y:S02]  /*8d70*/  MUFU.RCP R5, R124 ;  /* 0x0000007c00057308 */ /* 0x000e640000001000 */
[----:B-1----:R-:W-:Y:S04]  /*8d80*/  FFMA R6, R124, R5, -1 ;  /* 0xbf8000007c067423 */ /* 0x002fe80000000005 */
[----:B------:R-:W-:Y:S04]  /*8d90*/  FADD.FTZ R6, -R6, -RZ ;  /* 0x800000ff06067221 */ /* 0x000fe80000010100 */
[----:B------:R-:W-:Y:S07]  /*8da0*/  FFMA R5, R5, R6, R5 ;  /* 0x0000000605057223 */ /* 0x000fee0000000005 */
.L_x_113:
[----:B------:R-:W-:Y:S05]  /*8db0*/  BSYNC.RECONVERGENT B1 ;  /* 0x0000000000017941 */ /* 0x000fea0003800200 */
.L_x_111:
        /* <DEDUP_REMOVED lines=11> */
.L_x_115:
[----:B------:R-:W1:Y:S02]  /*8e70*/  MUFU.RCP R6, R125 ;  /* 0x0000007d00067308 */ /* 0x000e640000001000 */
[----:B-1----:R-:W-:Y:S04]  /*8e80*/  FFMA R7, R125, R6, -1 ;  /* 0xbf8000007d077423 */ /* 0x002fe80000000006 */
[----:B------:R-:W-:Y:S04]  /*8e90*/  FADD.FTZ R7, -R7, -RZ ;  /* 0x800000ff07077221 */ /* 0x000fe80000010100 */
[----:B------:R-:W-:Y:S07]  /*8ea0*/  FFMA R6, R6, R7, R6 ;  /* 0x0000000706067223 */ /* 0x000fee0000000006 */
.L_x_116:
[----:B------:R-:W-:Y:S05]  /*8eb0*/  BSYNC.RECONVERGENT B1 ;  /* 0x0000000000017941 */ /* 0x000fea0003800200 */
.L_x_114:
        /* <DEDUP_REMOVED lines=11> */
.L_x_118:
[----:B------:R-:W1:Y:S02]  /*8f70*/  MUFU.RCP R7, R62 ;  /* 0x0000003e00077308 */ /* 0x000e640000001000 */
[----:B-1----:R-:W-:Y:S04]  /*8f80*/  FFMA R8, R62, R7, -1 ;  /* 0xbf8000003e087423 */ /* 0x002fe80000000007 */
[----:B------:R-:W-:Y:S04]  /*8f90*/  FADD.FTZ R8, -R8, -RZ ;  /* 0x800000ff08087221 */ /* 0x000fe80000010100 */
[----:B------:R-:W-:Y:S07]  /*8fa0*/  FFMA R7, R7, R8, R7 ;  /* 0x0000000807077223 */ /* 0x000fee0000000007 */
.L_x_119:
[----:B------:R-:W-:Y:S05]  /*8fb0*/  BSYNC.RECONVERGENT B1 ;  /* 0x0000000000017941 */ /* 0x000fea0003800200 */
.L_x_117:
        /* <DEDUP_REMOVED lines=11> */
.L_x_121:
[----:B------:R-:W1:Y:S02]  /*9070*/  MUFU.RCP R8, R33 ;  /* 0x0000002100087308 */ /* 0x000e640000001000 */
[----:B-1----:R-:W-:Y:S04]  /*9080*/  FFMA R9, R33, R8, -1 ;  /* 0xbf80000021097423 */ /* 0x002fe80000000008 */
[----:B------:R-:W-:Y:S04]  /*9090*/  FADD.FTZ R9, -R9, -RZ ;  /* 0x800000ff09097221 */ /* 0x000fe80000010100 */
[----:B------:R-:W-:Y:S07]  /*90a0*/  FFMA R8, R8, R9, R8 ;  /* 0x0000000908087223 */ /* 0x000fee0000000008 */
.L_x_122:
[----:B------:R-:W-:Y:S05]  /*90b0*/  BSYNC.RECONVERGENT B1 ;  /* 0x0000000000017941 */ /* 0x000fea0003800200 */
.L_x_120:
        /* <DEDUP_REMOVED lines=11> */
.L_x_124:
[----:B------:R-:W1:Y:S02]  /*9170*/  MUFU.RCP R9, R122 ;  /* 0x0000007a00097308 */ /* 0x000e640000001000 */
[----:B-1----:R-:W-:Y:S04]  /*9180*/  FFMA R10, R122, R9, -1 ;  /* 0xbf8000007a0a7423 */ /* 0x002fe80000000009 */
[----:B------:R-:W-:Y:S04]  /*9190*/  FADD.FTZ R10, -R10, -RZ ;  /* 0x800000ff0a0a7221 */ /* 0x000fe80000010100 */
[----:B------:R-:W-:Y:S07]  /*91a0*/  FFMA R9, R9, R10, R9 ;  /* 0x0000000a09097223 */ /* 0x000fee0000000009 */
.L_x_125:
[----:B------:R-:W-:Y:S05]  /*91b0*/  BSYNC.RECONVERGENT B1 ;  /* 0x0000000000017941 */ /* 0x000fea0003800200 */
.L_x_123:
        /* <DEDUP_REMOVED lines=11> */
.L_x_127:
[----:B------:R-:W1:Y:S02]  /*9270*/  MUFU.RCP R10, R123 ;  /* 0x0000007b000a7308 */ /* 0x000e640000001000 */
[----:B-1----:R-:W-:Y:S04]  /*9280*/  FFMA R11, R123, R10, -1 ;  /* 0xbf8000007b0b7423 */ /* 0x002fe8000000000a */
[----:B------:R-:W-:Y:S04]  /*9290*/  FADD.FTZ R11, -R11, -RZ ;  /* 0x800000ff0b0b7221 */ /* 0x000fe80000010100 */
[----:B------:R-:W-:Y:S07]  /*92a0*/  FFMA R10, R10, R11, R10 ;  /* 0x0000000b0a0a7223 */ /* 0x000fee000000000a */
.L_x_128:
[----:B------:R-:W-:Y:S05]  /*92b0*/  BSYNC.RECONVERGENT B1 ;  /* 0x0000000000017941 */ /* 0x000fea0003800200 */
.L_x_126:
        /* <DEDUP_REMOVED lines=11> */
.L_x_130:
[----:B------:R-:W1:Y:S02]  /*9370*/  MUFU.RCP R11, R58 ;  /* 0x0000003a000b7308 */ /* 0x000e640000001000 */
[----:B-1----:R-:W-:Y:S04]  /*9380*/  FFMA R12, R58, R11, -1 ;  /* 0xbf8000003a0c7423 */ /* 0x002fe8000000000b */
[----:B------:R-:W-:Y:S04]  /*9390*/  FADD.FTZ R12, -R12, -RZ ;  /* 0x800000ff0c0c7221 */ /* 0x000fe80000010100 */
[----:B------:R-:W-:Y:S07]  /*93a0*/  FFMA R11, R11, R12, R11 ;  /* 0x0000000c0b0b7223 */ /* 0x000fee000000000b */
.L_x_131:
[----:B------:R-:W-:Y:S05]  /*93b0*/  BSYNC.RECONVERGENT B1 ;  /* 0x0000000000017941 */ /* 0x000fea0003800200 */
.L_x_129:
        /* <DEDUP_REMOVED lines=11> */
.L_x_133:
[----:B------:R-:W1:Y:S02]  /*9470*/  MUFU.RCP R12, R57 ;  /* 0x00000039000c7308 */ /* 0x000e640000001000 */
[----:B-1----:R-:W-:Y:S04]  /*9480*/  FFMA R13, R57, R12, -1 ;  /* 0xbf800000390d7423 */ /* 0x002fe8000000000c */
[----:B------:R-:W-:Y:S04]  /*9490*/  FADD.FTZ R13, -R13, -RZ ;  /* 0x800000ff0d0d7221 */ /* 0x000fe80000010100 */
[----:B------:R-:W-:Y:S07]  /*94a0*/  FFMA R12, R12, R13, R12 ;  /* 0x0000000d0c0c7223 */ /* 0x000fee000000000c */
.L_x_134:
[----:B------:R-:W-:Y:S05]  /*94b0*/  BSYNC.RECONVERGENT B1 ;  /* 0x0000000000017941 */ /* 0x000fea0003800200 */
.L_x_132:
        /* <DEDUP_REMOVED lines=11> */
.L_x_136:
[----:B------:R-:W1:Y:S02]  /*9570*/  MUFU.RCP R13, R118 ;  /* 0x00000076000d7308 */ /* 0x000e640000001000 */
[----:B-1----:R-:W-:Y:S04]  /*9580*/  FFMA R14, R118, R13, -1 ;  /* 0xbf800000760e7423 */ /* 0x002fe8000000000d */
[----:B------:R-:W-:Y:S04]  /*9590*/  FADD.FTZ R14, -R14, -RZ ;  /* 0x800000ff0e0e7221 */ /* 0x000fe80000010100 */
[----:B------:R-:W-:Y:S07]  /*95a0*/  FFMA R13, R13, R14, R13 ;  /* 0x0000000e0d0d7223 */ /* 0x000fee000000000d */
.L_x_137:
[----:B------:R-:W-:Y:S05]  /*95b0*/  BSYNC.RECONVERGENT B1 ;  /* 0x0000000000017941 */ /* 0x000fea0003800200 */
.L_x_135:
        /* <DEDUP_REMOVED lines=11> */
.L_x_139:
[----:B------:R-:W1:Y:S02]  /*9670*/  MUFU.RCP R14, R121 ;  /* 0x00000079000e7308 */ /* 0x000e640000001000 */
[----:B-1----:R-:W-:Y:S04]  /*9680*/  FFMA R15, R121, R14, -1 ;  /* 0xbf800000790f7423 */ /* 0x002fe8000000000e */
[----:B------:R-:W-:Y:S04]  /*9690*/  FADD.FTZ R15, -R15, -RZ ;  /* 0x800000ff0f0f7221 */ /* 0x000fe80000010100 */
[----:B------:R-:W-:Y:S07]  /*96a0*/  FFMA R14, R14, R15, R14 ;  /* 0x0000000f0e0e7223 */ /* 0x000fee000000000e */
.L_x_140:
[----:B------:R-:W-:Y:S05]  /*96b0*/  BSYNC.RECONVERGENT B1 ;  /* 0x0000000000017941 */ /* 0x000fea0003800200 */
.L_x_138:
        /* <DEDUP_REMOVED lines=11> */
.L_x_142:
[----:B------:R-:W1:Y:S02]  /*9770*/  MUFU.RCP R15, R88 ;  /* 0x00000058000f7308 */ /* 0x000e640000001000 */
[----:B-1----:R-:W-:Y:S04]  /*9780*/  FFMA R16, R88, R15, -1 ;  /* 0xbf80000058107423 */ /* 0x002fe8000000000f */
[----:B------:R-:W-:Y:S04]  /*9790*/  FADD.FTZ R16, -R16, -RZ ;  /* 0x800000ff10107221 */ /* 0x000fe80000010100 */
[----:B------:R-:W-:Y:S07]  /*97a0*/  FFMA R15, R15, R16, R15 ;  /* 0x000000100f0f7223 */ /* 0x000fee000000000f */
.L_x_143:
[----:B------:R-:W-:Y:S05]  /*97b0*/  BSYNC.RECONVERGENT B1 ;  /* 0x0000000000017941 */ /* 0x000fea0003800200 */
.L_x_141:
        /* <DEDUP_REMOVED lines=11> */
.L_x_145:
[----:B------:R-:W1:Y:S02]  /*9870*/  MUFU.RCP R16, R119 ;  /* 0x0000007700107308 */ /* 0x000e640000001000 */
[----:B-1----:R-:W-:Y:S04]  /*9880*/  FFMA R17, R119, R16, -1 ;  /* 0xbf80000077117423 */ /* 0x002fe80000000010 */
[----:B------:R-:W-:Y:S04]  /*9890*/  FADD.FTZ R17, -R17, -RZ ;  /* 0x800000ff11117221 */ /* 0x000fe80000010100 */
[----:B------:R-:W-:Y:S07]  /*98a0*/  FFMA R16, R16, R17, R16 ;  /* 0x0000001110107223 */ /* 0x000fee0000000010 */
.L_x_146:
[----:B------:R-:W-:Y:S05]  /*98b0*/  BSYNC.RECONVERGENT B1 ;  /* 0x0000000000017941 */ /* 0x000fea0003800200 */
.L_x_144:
        /* <DEDUP_REMOVED lines=11> */
.L_x_148:
[----:B------:R-:W1:Y:S02]  /*9970*/  MUFU.RCP R17, R42 ;  /* 0x0000002a00117308 */ /* 0x000e640000001000 */
[----:B-1----:R-:W-:Y:S04]  /*9980*/  FFMA R18, R42, R17, -1 ;  /* 0xbf8000002a127423 */ /* 0x002fe80000000011 */
[----:B------:R-:W-:Y:S04]  /*9990*/  FADD.FTZ R18, -R18, -RZ ;  /* 0x800000ff12127221 */ /* 0x000fe80000010100 */
[----:B------:R-:W-:Y:S07]  /*99a0*/  FFMA R17, R17, R18, R17 ;  /* 0x0000001211117223 */ /* 0x000fee0000000011 */
.L_x_149:
[----:B------:R-:W-:Y:S05]  /*99b0*/  BSYNC.RECONVERGENT B1 ;  /* 0x0000000000017941 */ /* 0x000fea0003800200 */
.L_x_147:
        /* <DEDUP_REMOVED lines=11> */
.L_x_151:
[----:B------:R-:W1:Y:S02]  /*9a70*/  MUFU.RCP R18, R53 ;  /* 0x0000003500127308 */ /* 0x000e640000001000 */
[----:B-1----:R-:W-:Y:S04]  /*9a80*/  FFMA R19, R53, R18, -1 ;  /* 0xbf80000035137423 */ /* 0x002fe80000000012 */
[----:B------:R-:W-:Y:S04]  /*9a90*/  FADD.FTZ R19, -R19, -RZ ;  /* 0x800000ff13137221 */ /* 0x000fe80000010100 */
[----:B------:R-:W-:Y:S07]  /*9aa0*/  FFMA R18, R18, R19, R18 ;  /* 0x0000001312127223 */ /* 0x000fee0000000012 */
.L_x_152:
[----:B------:R-:W-:Y:S05]  /*9ab0*/  BSYNC.RECONVERGENT B1 ;  /* 0x0000000000017941 */ /* 0x000fea0003800200 */
.L_x_150:
        /* <DEDUP_REMOVED lines=11> */
.L_x_154:
[----:B------:R-:W1:Y:S02]  /*9b70*/  MUFU.RCP R19, R120 ;  /* 0x0000007800137308 */ /* 0x000e640000001000 */
[----:B-1----:R-:W-:Y:S04]  /*9b80*/  FFMA R20, R120, R19, -1 ;  /* 0xbf80000078147423 */ /* 0x002fe80000000013 */
[----:B------:R-:W-:Y:S04]  /*9b90*/  FADD.FTZ R20, -R20, -RZ ;  /* 0x800000ff14147221 */ /* 0x000fe80000010100 */
[----:B------:R-:W-:Y:S07]  /*9ba0*/  FFMA R19, R19, R20, R19 ;  /* 0x0000001413137223 */ /* 0x000fee0000000013 */
.L_x_155:
[----:B------:R-:W-:Y:S05]  /*9bb0*/  BSYNC.RECONVERGENT B1 ;  /* 0x0000000000017941 */ /* 0x000fea0003800200 */
.L_x_153:
        /* <DEDUP_REMOVED lines=11> */
.L_x_157:
[----:B------:R-:W1:Y:S02]  /*9c70*/  MUFU.RCP R20, R91 ;  /* 0x0000005b00147308 */ /* 0x000e640000001000 */
[----:B-1----:R-:W-:Y:S04]  /*9c80*/  FFMA R21, R91, R20, -1 ;  /* 0xbf8000005b157423 */ /* 0x002fe80000000014 */
[----:B------:R-:W-:Y:S04]  /*9c90*/  FADD.FTZ R21, -R21, -RZ ;  /* 0x800000ff15157221 */ /* 0x000fe80000010100 */
[----:B------:R-:W-:Y:S07]  /*9ca0*/  FFMA R20, R20, R21, R20 ;  /* 0x0000001514147223 */ /* 0x000fee0000000014 */
.L_x_158:
[----:B------:R-:W-:Y:S05]  /*9cb0*/  BSYNC.RECONVERGENT B1 ;  /* 0x0000000000017941 */ /* 0x000fea0003800200 */
.L_x_156:
        /* <DEDUP_REMOVED lines=11> */
.L_x_160:
[----:B------:R-:W1:Y:S02]  /*9d70*/  MUFU.RCP R21, R38 ;  /* 0x0000002600157308 */ /* 0x000e640000001000 */
[----:B-1----:R-:W-:Y:S04]  /*9d80*/  FFMA R22, R38, R21, -1 ;  /* 0xbf80000026167423 */ /* 0x002fe80000000015 */
[----:B------:R-:W-:Y:S04]  /*9d90*/  FADD.FTZ R22, -R22, -RZ ;  /* 0x800000ff16167221 */ /* 0x000fe80000010100 */
[----:B------:R-:W-:Y:S07]  /*9da0*/  FFMA R21, R21, R22, R21 ;  /* 0x0000001615157223 */ /* 0x000fee0000000015 */
.L_x_161:
[----:B------:R-:W-:Y:S05]  /*9db0*/  BSYNC.RECONVERGENT B1 ;  /* 0x0000000000017941 */ /* 0x000fea0003800200 */
.L_x_159:
        /* <DEDUP_REMOVED lines=11> */
.L_x_163:
[----:B------:R-:W1:Y:S02]  /*9e70*/  MUFU.RCP R22, R31 ;  /* 0x0000001f00167308 */ /* 0x000e640000001000 */
[----:B-1----:R-:W-:Y:S04]  /*9e80*/  FFMA R23, R31, R22, -1 ;  /* 0xbf8000001f177423 */ /* 0x002fe80000000016 */
[----:B------:R-:W-:Y:S04]  /*9e90*/  FADD.FTZ R23, -R23, -RZ ;  /* 0x800000ff17177221 */ /* 0x000fe80000010100 */
[----:B------:R-:W-:Y:S07]  /*9ea0*/  FFMA R22, R22, R23, R22 ;  /* 0x0000001716167223 */ /* 0x000fee0000000016 */
.L_x_164:
[----:B------:R-:W-:Y:S05]  /*9eb0*/  BSYNC.RECONVERGENT B1 ;  /* 0x0000000000017941 */ /* 0x000fea0003800200 */
.L_x_162:
        /* <DEDUP_REMOVED lines=11> */
.L_x_166:
[----:B------:R-:W1:Y:S02]  /*9f70*/  MUFU.RCP R23, R98 ;  /* 0x0000006200177308 */ /* 0x000e640000001000 */
[----:B-1----:R-:W-:Y:S04]  /*9f80*/  FFMA R24, R98, R23, -1 ;  /* 0xbf80000062187423 */ /* 0x002fe80000000017 */
[----:B------:R-:W-:Y:S04]  /*9f90*/  FADD.FTZ R24, -R24, -RZ ;  /* 0x800000ff18187221 */ /* 0x000fe80000010100 */
[----:B------:R-:W-:Y:S07]  /*9fa0*/  FFMA R23, R23, R24, R23 ;  /* 0x0000001817177223 */ /* 0x000fee0000000017 */
.L_x_167:
[----:B------:R-:W-:Y:S05]  /*9fb0*/  BSYNC.RECONVERGENT B1 ;  /* 0x0000000000017941 */ /* 0x000fea0003800200 */
.L_x_165:
        /* <DEDUP_REMOVED lines=11> */
.L_x_169:
[----:B------:R-:W1:Y:S02]  /*a070*/  MUFU.RCP R24, R89 ;  /* 0x0000005900187308 */ /* 0x000e640000001000 */
[----:B-1----:R-:W-:Y:S04]  /*a080*/  FFMA R25, R89, R24, -1 ;  /* 0xbf80000059197423 */ /* 0x002fe80000000018 */
[----:B------:R-:W-:Y:S04]  /*a090*/  FADD.FTZ R25, -R25, -RZ ;  /* 0x800000ff19197221 */ /* 0x000fe80000010100 */
[----:B------:R-:W-:Y:S07]  /*a0a0*/  FFMA R24, R24, R25, R24 ;  /* 0x0000001918187223 */ /* 0x000fee0000000018 */
.L_x_170:
[----:B------:R-:W-:Y:S05]  /*a0b0*/  BSYNC.RECONVERGENT B1 ;  /* 0x0000000000017941 */ /* 0x000fea0003800200 */
.L_x_168:
        /* <DEDUP_REMOVED lines=11> */
.L_x_172:
[----:B------:R-:W1:Y:S02]  /*a170*/  MUFU.RCP R25, R34 ;  /* 0x0000002200197308 */ /* 0x000e640000001000 */
[----:B-1----:R-:W-:Y:S04]  /*a180*/  FFMA R26, R34, R25, -1 ;  /* 0xbf800000221a7423 */ /* 0x002fe80000000019 */
[----:B------:R-:W-:Y:S04]  /*a190*/  FADD.FTZ R26, -R26, -RZ ;  /* 0x800000ff1a1a7221 */ /* 0x000fe80000010100 */
[----:B------:R-:W-:Y:S07]  /*a1a0*/  FFMA R25, R25, R26, R25 ;  /* 0x0000001a19197223 */ /* 0x000fee0000000019 */
.L_x_173:
[----:B------:R-:W-:Y:S05]  /*a1b0*/  BSYNC.RECONVERGENT B1 ;  /* 0x0000000000017941 */ /* 0x000fea0003800200 */
.L_x_171:
        /* <DEDUP_REMOVED lines=11> */
.L_x_175:
[----:B------:R-:W1:Y:S02]  /*a270*/  MUFU.RCP R26, R43 ;  /* 0x0000002b001a7308 */ /* 0x000e640000001000 */
[----:B-1----:R-:W-:Y:S04]  /*a280*/  FFMA R27, R43, R26, -1 ;  /* 0xbf8000002b1b7423 */ /* 0x002fe8000000001a */
[----:B------:R-:W-:Y:S04]  /*a290*/  FADD.FTZ R27, -R27, -RZ ;  /* 0x800000ff1b1b7221 */ /* 0x000fe80000010100 */
[----:B------:R-:W-:Y:S07]  /*a2a0*/  FFMA R26, R26, R27, R26 ;  /* 0x0000001b1a1a7223 */ /* 0x000fee000000001a */
.L_x_176:
[----:B------:R-:W-:Y:S05]  /*a2b0*/  BSYNC.RECONVERGENT B1 ;  /* 0x0000000000017941 */ /* 0x000fea0003800200 */
.L_x_174:
        /* <DEDUP_REMOVED lines=11> */
.L_x_178:
[----:B------:R-:W1:Y:S02]  /*a370*/  MUFU.RCP R27, R86 ;  /* 0x00000056001b7308 */ /* 0x000e640000001000 */
[----:B-1----:R-:W-:Y:S04]  /*a380*/  FFMA R28, R86, R27, -1 ;  /* 0xbf800000561c7423 */ /* 0x002fe8000000001b */
[----:B------:R-:W-:Y:S04]  /*a390*/  FADD.FTZ R28, -R28, -RZ ;  /* 0x800000ff1c1c7221 */ /* 0x000fe80000010100 */
[----:B------:R-:W-:Y:S07]  /*a3a0*/  FFMA R27, R27, R28, R27 ;  /* 0x0000001c1b1b7223 */ /* 0x000fee000000001b */
.L_x_179:
[----:B------:R-:W-:Y:S05]  /*a3b0*/  BSYNC.RECONVERGENT B1 ;  /* 0x0000000000017941 */ /* 0x000fea0003800200 */
.L_x_177:
        /* <DEDUP_REMOVED lines=11> */
.L_x_181:
[----:B------:R-:W1:Y:S02]  /*a470*/  MUFU.RCP R28, R87 ;  /* 0x00000057001c7308 */ /* 0x000e640000001000 */
[----:B-1----:R-:W-:Y:S04]  /*a480*/  FFMA R29, R87, R28, -1 ;  /* 0xbf800000571d7423 */ /* 0x002fe8000000001c */
[----:B------:R-:W-:Y:S04]  /*a490*/  FADD.FTZ R29, -R29, -RZ ;  /* 0x800000ff1d1d7221 */ /* 0x000fe80000010100 */
[----:B------:R-:W-:Y:S07]  /*a4a0*/  FFMA R28, R28, R29, R28 ;  /* 0x0000001d1c1c7223 */ /* 0x000fee000000001c */
.L_x_182:
[----:B------:R-:W-:Y:S05]  /*a4b0*/  BSYNC.RECONVERGENT B1 ;  /* 0x0000000000017941 */ /* 0x000fea0003800200 */
.L_x_180:
        /* <DEDUP_REMOVED lines=11> */
.L_x_184:
[----:B------:R-:W1:Y:S02]  /*a570*/  MUFU.RCP R29, R84 ;  /* 0x00000054001d7308 */ /* 0x000e640000001000 */
[----:B-1----:R-:W-:Y:S04]  /*a580*/  FFMA R30, R84, R29, -1 ;  /* 0xbf800000541e7423 */ /* 0x002fe8000000001d */
[----:B------:R-:W-:Y:S04]  /*a590*/  FADD.FTZ R30, -R30, -RZ ;  /* 0x800000ff1e1e7221 */ /* 0x000fe80000010100 */
[----:B------:R-:W-:Y:S07]  /*a5a0*/  FFMA R29, R29, R30, R29 ;  /* 0x0000001e1d1d7223 */ /* 0x000fee000000001d */
.L_x_185:
[----:B------:R-:W-:Y:S05]  /*a5b0*/  BSYNC.RECONVERGENT B1 ;  /* 0x0000000000017941 */ /* 0x000fea0003800200 */
.L_x_183:
        /* <DEDUP_REMOVED lines=11> */
.L_x_187:
[----:B------:R-:W1:Y:S02]  /*a670*/  MUFU.RCP R30, R85 ;  /* 0x00000055001e7308 */ /* 0x000e640000001000 */
[----:B-1----:R-:W-:Y:S04]  /*a680*/  FFMA R31, R85, R30, -1 ;  /* 0xbf800000551f7423 */ /* 0x002fe8000000001e */
[----:B------:R-:W-:Y:S04]  /*a690*/  FADD.FTZ R31, -R31, -RZ ;  /* 0x800000ff1f1f7221 */ /* 0x000fe80000010100 */
[----:B------:R-:W-:Y:S07]  /*a6a0*/  FFMA R30, R30, R31, R30 ;  /* 0x0000001f1e1e7223 */ /* 0x000fee000000001e */
.L_x_188:
[----:B------:R-:W-:Y:S05]  /*a6b0*/  BSYNC.RECONVERGENT B1 ;  /* 0x0000000000017941 */ /* 0x000fea0003800200 */
.L_x_186:
        /* <DEDUP_REMOVED lines=11> */
.L_x_190:
[----:B------:R-:W1:Y:S02]  /*a770*/  MUFU.RCP R31, R32 ;  /* 0x00000020001f7308 */ /* 0x000e640000001000 */
[----:B-1----:R-:W-:Y:S04]  /*a780*/  FFMA R33, R32, R31, -1 ;  /* 0xbf80000020217423 */ /* 0x002fe8000000001f */
[----:B------:R-:W-:Y:S04]  /*a790*/  FADD.FTZ R34, -R33, -RZ ;  /* 0x800000ff21227221 */ /* 0x000fe80000010100 */
[----:B------:R-:W-:Y:S07]  /*a7a0*/  FFMA R31, R31, R34, R31 ;  /* 0x000000221f1f7223 */ /* 0x000fee000000001f */
.L_x_191:
[----:B------:R-:W-:Y:S05]  /*a7b0*/  BSYNC.RECONVERGENT B1 ;  /* 0x0000000000017941 */ /* 0x000fea0003800200 */
.L_x_189:
        /* <DEDUP_REMOVED lines=11> */
.L_x_193:
[----:B------:R-:W1:Y:S02]  /*a870*/  MUFU.RCP R32, R39 ;  /* 0x0000002700207308 */ /* 0x000e640000001000 */
[----:B-1----:R-:W-:Y:S04]  /*a880*/  FFMA R33, R39, R32, -1 ;  /* 0xbf80000027217423 */ /* 0x002fe80000000020 */
[----:B------:R-:W-:Y:S04]  /*a890*/  FADD.FTZ R33, -R33, -RZ ;  /* 0x800000ff21217221 */ /* 0x000fe80000010100 */
[----:B------:R-:W-:Y:S07]  /*a8a0*/  FFMA R32, R32, R33, R32 ;  /* 0x0000002120207223 */ /* 0x000fee0000000020 */
.L_x_194:
[----:B------:R-:W-:Y:S05]  /*a8b0*/  BSYNC.RECONVERGENT B1 ;  /* 0x0000000000017941 */ /* 0x000fea0003800200 */
.L_x_192:
        /* <DEDUP_REMOVED lines=11> */
.L_x_196:
[----:B------:R-:W1:Y:S02]  /*a970*/  MUFU.RCP R33, R96 ;  /* 0x0000006000217308 */ /* 0x000e640000001000 */
[----:B-1----:R-:W-:Y:S04]  /*a980*/  FFMA R34, R96, R33, -1 ;  /* 0xbf80000060227423 */ /* 0x002fe80000000021 */
[----:B------:R-:W-:Y:S04]  /*a990*/  FADD.FTZ R34, -R34, -RZ ;  /* 0x800000ff22227221 */ /* 0x000fe80000010100 */
[----:B------:R-:W-:Y:S07]  /*a9a0*/  FFMA R33, R33, R34, R33 ;  /* 0x0000002221217223 */ /* 0x000fee0000000021 */
.L_x_197:
[----:B------:R-:W-:Y:S05]  /*a9b0*/  BSYNC.RECONVERGENT B1 ;  /* 0x0000000000017941 */ /* 0x000fea0003800200 */
.L_x_195:
        /* <DEDUP_REMOVED lines=11> */
.L_x_199:
[----:B------:R-:W1:Y:S02]  /*aa70*/  MUFU.RCP R34, R83 ;  /* 0x0000005300227308 */ /* 0x000e640000001000 */
[----:B-1----:R-:W-:Y:S04]  /*aa80*/  FFMA R35, R83, R34, -1 ;  /* 0xbf80000053237423 */ /* 0x002fe80000000022 */
[----:B------:R-:W-:Y:S04]  /*aa90*/  FADD.FTZ R35, -R35, -RZ ;  /* 0x800000ff23237221 */ /* 0x000fe80000010100 */
[----:B------:R-:W-:Y:S07]  /*aaa0*/  FFMA R34, R34, R35, R34 ;  /* 0x0000002322227223 */ /* 0x000fee0000000022 */
.L_x_200:
[----:B------:R-:W-:Y:S05]  /*aab0*/  BSYNC.RECONVERGENT B1 ;  /* 0x0000000000017941 */ /* 0x000fea0003800200 */
.L_x_198:
        /* <DEDUP_REMOVED lines=11> */
.L_x_202:
[----:B------:R-:W1:Y:S02]  /*ab70*/  MUFU.RCP R35, R36 ;  /* 0x0000002400237308 */ /* 0x000e640000001000 */
[----:B-1----:R-:W-:Y:S04]  /*ab80*/  FFMA R38, R36, R35, -1 ;  /* 0xbf80000024267423 */ /* 0x002fe80000000023 */
[----:B------:R-:W-:Y:S04]  /*ab90*/  FADD.FTZ R38, -R38, -RZ ;  /* 0x800000ff26267221 */ /* 0x000fe80000010100 */
[----:B------:R-:W-:Y:S07]  /*aba0*/  FFMA R35, R35, R38, R35 ;  /* 0x0000002623237223 */ /* 0x000fee0000000023 */
.L_x_203:
[----:B------:R-:W-:Y:S05]  /*abb0*/  BSYNC.RECONVERGENT B1 ;  /* 0x0000000000017941 */ /* 0x000fea0003800200 */
.L_x_201:
        /* <DEDUP_REMOVED lines=11> */
.L_x_205:
[----:B------:R-:W1:Y:S02]  /*ac70*/  MUFU.RCP R36, R37 ;  /* 0x0000002500247308 */ /* 0x000e640000001000 */
[----:B-1----:R-:W-:Y:S04]  /*ac80*/  FFMA R38, R37, R36, -1 ;  /* 0xbf80000025267423 */ /* 0x002fe80000000024 */
[----:B------:R-:W-:Y:S04]  /*ac90*/  FADD.FTZ R39, -R38, -RZ ;  /* 0x800000ff26277221 */ /* 0x000fe80000010100 */
[----:B------:R-:W-:Y:S07]  /*aca0*/  FFMA R36, R36, R39, R36 ;  /* 0x0000002724247223 */ /* 0x000fee0000000024 */
.L_x_206:
[----:B------:R-:W-:Y:S05]  /*acb0*/  BSYNC.RECONVERGENT B1 ;  /* 0x0000000000017941 */ /* 0x000fea0003800200 */
.L_x_204:
        /* <DEDUP_REMOVED lines=11> */
.L_x_208:
[----:B------:R-:W1:Y:S02]  /*ad70*/  MUFU.RCP R37, R94 ;  /* 0x0000005e00257308 */ /* 0x000e640000001000 */
[----:B-1----:R-:W-:Y:S04]  /*ad80*/  FFMA R38, R94, R37, -1 ;  /* 0xbf8000005e267423 */ /* 0x002fe80000000025 */
[----:B------:R-:W-:Y:S04]  /*ad90*/  FADD.FTZ R38, -R38, -RZ ;  /* 0x800000ff26267221 */ /* 0x000fe80000010100 */
[----:B------:R-:W-:Y:S07]  /*ada0*/  FFMA R37, R37, R38, R37 ;  /* 0x0000002625257223 */ /* 0x000fee0000000025 */
.L_x_209:
[----:B------:R-:W-:Y:S05]  /*adb0*/  BSYNC.RECONVERGENT B1 ;  /* 0x0000000000017941 */ /* 0x000fea0003800200 */
.L_x_207:
        /* <DEDUP_REMOVED lines=11> */
.L_x_211:
[----:B------:R-:W1:Y:S02]  /*ae70*/  MUFU.RCP R38, R81 ;  /* 0x0000005100267308 */ /* 0x000e640000001000 */
[----:B-1----:R-:W-:Y:S04]  /*ae80*/  FFMA R39, R81, R38, -1 ;  /* 0xbf80000051277423 */ /* 0x002fe80000000026 */
[----:B------:R-:W-:Y:S04]  /*ae90*/  FADD.FTZ R39, -R39, -RZ ;  /* 0x800000ff27277221 */ /* 0x000fe80000010100 */
[----:B------:R-:W-:Y:S07]  /*aea0*/  FFMA R38, R38, R39, R38 ;  /* 0x0000002726267223 */ /* 0x000fee0000000026 */
.L_x_212:
[----:B------:R-:W-:Y:S05]  /*aeb0*/  BSYNC.RECONVERGENT B1 ;  /* 0x0000000000017941 */ /* 0x000fea0003800200 */
.L_x_210:
        /* <DEDUP_REMOVED lines=11> */
.L_x_214:
[----:B------:R-:W1:Y:S02]  /*af70*/  MUFU.RCP R39, R40 ;  /* 0x0000002800277308 */ /* 0x000e640000001000 */
[----:B-1----:R-:W-:Y:S04]  /*af80*/  FFMA R42, R40, R39, -1 ;  /* 0xbf800000282a7423 */ /* 0x002fe80000000027 */
[----:B------:R-:W-:Y:S04]  /*af90*/  FADD.FTZ R42, -R42, -RZ ;  /* 0x800000ff2a2a7221 */ /* 0x000fe80000010100 */
[----:B------:R-:W-:Y:S07]  /*afa0*/  FFMA R39, R39, R42, R39 ;  /* 0x0000002a27277223 */ /* 0x000fee0000000027 */
.L_x_215:
[----:B------:R-:W-:Y:S05]  /*afb0*/  BSYNC.RECONVERGENT B1 ;  /* 0x0000000000017941 */ /* 0x000fea0003800200 */
.L_x_213:
        /* <DEDUP_REMOVED lines=11> */
.L_x_217:
[----:B------:R-:W1:Y:S02]  /*b070*/  MUFU.RCP R40, R41 ;  /* 0x0000002900287308 */ /* 0x000e640000001000 */
[----:B-1----:R-:W-:Y:S04]  /*b080*/  FFMA R42, R41, R40, -1 ;  /* 0xbf800000292a7423 */ /* 0x002fe80000000028 */
[----:B------:R-:W-:Y:S04]  /*b090*/  FADD.FTZ R43, -R42, -RZ ;  /* 0x800000ff2a2b7221 */ /* 0x000fe80000010100 */
[----:B------:R-:W-:Y:S07]  /*b0a0*/  FFMA R40, R40, R43, R40 ;  /* 0x0000002b28287223 */ /* 0x000fee0000000028 */
.L_x_218:
[----:B------:R-:W-:Y:S05]  /*b0b0*/  BSYNC.RECONVERGENT B1 ;  /* 0x0000000000017941 */ /* 0x000fea0003800200 */
.L_x_216:
        /* <DEDUP_REMOVED lines=11> */
.L_x_220:
[----:B------:R-:W1:Y:S02]  /*b170*/  MUFU.RCP R41, R82 ;  /* 0x0000005200297308 */ /* 0x000e640000001000 */
[----:B-1----:R-:W-:Y:S04]  /*b180*/  FFMA R42, R82, R41, -1 ;  /* 0xbf800000522a7423 */ /* 0x002fe80000000029 */
[----:B------:R-:W-:Y:S04]  /*b190*/  FADD.FTZ R42, -R42, -RZ ;  /* 0x800000ff2a2a7221 */ /* 0x000fe80000010100 */
[----:B------:R-:W-:Y:S07]  /*b1a0*/  FFMA R41, R41, R42, R41 ;  /* 0x0000002a29297223 */ /* 0x000fee0000000029 */
.L_x_221:
[----:B------:R-:W-:Y:S05]  /*b1b0*/  BSYNC.RECONVERGENT B1 ;  /* 0x0000000000017941 */ /* 0x000fea0003800200 */
.L_x_219:
        /* <DEDUP_REMOVED lines=11> */
.L_x_223:
[----:B------:R-:W1:Y:S02]  /*b270*/  MUFU.RCP R42, R79 ;  /* 0x0000004f002a7308 */ /* 0x000e640000001000 */
[----:B-1----:R-:W-:Y:S04]  /*b280*/  FFMA R43, R79, R42, -1 ;  /* 0xbf8000004f2b7423 */ /* 0x002fe8000000002a */
[----:B------:R-:W-:Y:S04]  /*b290*/  FADD.FTZ R43, -R43, -RZ ;  /* 0x800000ff2b2b7221 */ /* 0x000fe80000010100 */
[----:B------:R-:W-:Y:S07]  /*b2a0*/  FFMA R42, R42, R43, R42 ;  /* 0x0000002b2a2a7223 */ /* 0x000fee000000002a */
.L_x_224:
[----:B------:R-:W-:Y:S05]  /*b2b0*/  BSYNC.RECONVERGENT B1 ;  /* 0x0000000000017941 */ /* 0x000fea0003800200 */
.L_x_222:
        /* <DEDUP_REMOVED lines=11> */
.L_x_226:
[----:B------:R-:W1:Y:S02]  /*b370*/  MUFU.RCP R43, R80 ;  /* 0x00000050002b7308 */ /* 0x000e640000001000 */
[----:B-1----:R-:W-:Y:S04]  /*b380*/  FFMA R44, R80, R43, -1 ;  /* 0xbf800000502c7423 */ /* 0x002fe8000000002b */
[----:B------:R-:W-:Y:S04]  /*b390*/  FADD.FTZ R44, -R44, -RZ ;  /* 0x800000ff2c2c7221 */ /* 0x000fe80000010100 */
[----:B------:R-:W-:Y:S07]  /*b3a0*/  FFMA R43, R43, R44, R43 ;  /* 0x0000002c2b2b7223 */ /* 0x000fee000000002b */
.L_x_227:
[----:B------:R-:W-:Y:S05]  /*b3b0*/  BSYNC.RECONVERGENT B1 ;  /* 0x0000000000017941 */ /* 0x000fea0003800200 */
.L_x_225:
        /* <DEDUP_REMOVED lines=11> */
.L_x_229:
[----:B------:R-:W1:Y:S02]  /*b470*/  MUFU.RCP R44, R77 ;  /* 0x0000004d002c7308 */ /* 0x000e640000001000 */
[----:B-1----:R-:W-:Y:S04]  /*b480*/  FFMA R45, R77, R44, -1 ;  /* 0xbf8000004d2d7423 */ /* 0x002fe8000000002c */
[----:B------:R-:W-:Y:S04]  /*b490*/  FADD.FTZ R45, -R45, -RZ ;  /* 0x800000ff2d2d7221 */ /* 0x000fe80000010100 */
[----:B------:R-:W-:Y:S07]  /*b4a0*/  FFMA R44, R44, R45, R44 ;  /* 0x0000002d2c2c7223 */ /* 0x000fee000000002c */
.L_x_230:
[----:B------:R-:W-:Y:S05]  /*b4b0*/  BSYNC.RECONVERGENT B1 ;  /* 0x0000000000017941 */ /* 0x000fea0003800200 */
.L_x_228:
        /* <DEDUP_REMOVED lines=11> */
.L_x_232:
[----:B------:R-:W1:Y:S02]  /*b570*/  MUFU.RCP R45, R56 ;  /* 0x00000038002d7308 */ /* 0x000e640000001000 */
[----:B-1----:R-:W-:Y:S04]  /*b580*/  FFMA R46, R56, R45, -1 ;  /* 0xbf800000382e7423 */ /* 0x002fe8000000002d */
[----:B------:R-:W-:Y:S04]  /*b590*/  FADD.FTZ R46, -R46, -RZ ;  /* 0x800000ff2e2e7221 */ /* 0x000fe80000010100 */
[----:B------:R-:W-:Y:S07]  /*b5a0*/  FFMA R45, R45, R46, R45 ;  /* 0x0000002e2d2d7223 */ /* 0x000fee000000002d */
.L_x_233:
[----:B------:R-:W-:Y:S05]  /*b5b0*/  BSYNC.RECONVERGENT B1 ;  /* 0x0000000000017941 */ /* 0x000fea0003800200 */
.L_x_231:
        /* <DEDUP_REMOVED lines=11> */
.L_x_235:
[----:B------:R-:W1:Y:S02]  /*b670*/  MUFU.RCP R46, R47 ;  /* 0x0000002f002e7308 */ /* 0x000e640000001000 */
[----:B-1----:R-:W-:Y:S04]  /*b680*/  FFMA R49, R47, R46, -1 ;  /* 0xbf8000002f317423 */ /* 0x002fe8000000002e */
[----:B------:R-:W-:Y:S04]  /*b690*/  FADD.FTZ R49, -R49, -RZ ;  /* 0x800000ff31317221 */ /* 0x000fe80000010100 */
[----:B------:R-:W-:Y:S07]  /*b6a0*/  FFMA R46, R46, R49, R46 ;  /* 0x000000312e2e7223 */ /* 0x000fee000000002e */
.L_x_236:
[----:B------:R-:W-:Y:S05]  /*b6b0*/  BSYNC.RECONVERGENT B1 ;  /* 0x0000000000017941 */ /* 0x000fea0003800200 */
.L_x_234:
        /* <DEDUP_REMOVED lines=11> */
.L_x_238:
[----:B------:R-:W1:Y:S02]  /*b770*/  MUFU.RCP R47, R48 ;  /* 0x00000030002f7308 */ /* 0x000e640000001000 */
[----:B-1----:R-:W-:Y:S04]  /*b780*/  FFMA R49, R48, R47, -1 ;  /* 0xbf80000030317423 */ /* 0x002fe8000000002f */
[----:B------:R-:W-:Y:S04]  /*b790*/  FADD.FTZ R50, -R49, -RZ ;  /* 0x800000ff31327221 */ /* 0x000fe80000010100 */
[----:B------:R-:W-:Y:S07]  /*b7a0*/  FFMA R47, R47, R50, R47 ;  /* 0x000000322f2f7223 */ /* 0x000fee000000002f */
.L_x_239:
[----:B------:R-:W-:Y:S05]  /*b7b0*/  BSYNC.RECONVERGENT B1 ;  /* 0x0000000000017941 */ /* 0x000fea0003800200 */
.L_x_237:
        /* <DEDUP_REMOVED lines=11> */
.L_x_241:
[----:B------:R-:W1:Y:S02]  /*b870*/  MUFU.RCP R48, R69 ;  /* 0x0000004500307308 */ /* 0x000e640000001000 */
[----:B-1----:R-:W-:Y:S04]  /*b880*/  FFMA R49, R69, R48, -1 ;  /* 0xbf80000045317423 */ /* 0x002fe80000000030 */
[----:B------:R-:W-:Y:S04]  /*b890*/  FADD.FTZ R49, -R49, -RZ ;  /* 0x800000ff31317221 */ /* 0x000fe80000010100 */
[----:B------:R-:W-:Y:S07]  /*b8a0*/  FFMA R48, R48, R49, R48 ;  /* 0x0000003130307223 */ /* 0x000fee0000000030 */
.L_x_242:
[----:B------:R-:W-:Y:S05]  /*b8b0*/  BSYNC.RECONVERGENT B1 ;  /* 0x0000000000017941 */ /* 0x000fea0003800200 */
.L_x_240:
        /* <DEDUP_REMOVED lines=11> */
.L_x_244:
[----:B------:R-:W1:Y:S02]  /*b970*/  MUFU.RCP R49, R52 ;  /* 0x0000003400317308 */ /* 0x000e640000001000 */
[----:B-1----:R-:W-:Y:S04]  /*b980*/  FFMA R50, R52, R49, -1 ;  /* 0xbf80000034327423 */ /* 0x002fe80000000031 */
[----:B------:R-:W-:Y:S04]  /*b990*/  FADD.FTZ R50, -R50, -RZ ;  /* 0x800000ff32327221 */ /* 0x000fe80000010100 */
[----:B------:R-:W-:Y:S07]  /*b9a0*/  FFMA R49, R49, R50, R49 ;  /* 0x0000003231317223 */ /* 0x000fee0000000031 */
.L_x_245:
[----:B------:R-:W-:Y:S05]  /*b9b0*/  BSYNC.RECONVERGENT B1 ;  /* 0x0000000000017941 */ /* 0x000fea0003800200 */
.L_x_243:
        /* <DEDUP_REMOVED lines=11> */
.L_x_247:
[----:B------:R-:W1:Y:S02]  /*ba70*/  MUFU.RCP R50, R51 ;  /* 0x0000003300327308 */ /* 0x000e640000001000 */
[----:B-1----:R-:W-:Y:S04]  /*ba80*/  FFMA R52, R51, R50, -1 ;  /* 0xbf80000033347423 */ /* 0x002fe80000000032 */
[----:B------:R-:W-:Y:S04]  /*ba90*/  FADD.FTZ R53, -R52, -RZ ;  /* 0x800000ff34357221 */ /* 0x000fe80000010100 */
[----:B------:R-:W-:Y:S07]  /*baa0*/  FFMA R50, R50, R53, R50 ;  /* 0x0000003532327223 */ /* 0x000fee0000000032 */
.L_x_248:
[----:B------:R-:W-:Y:S05]  /*bab0*/  BSYNC.RECONVERGENT B1 ;  /* 0x0000000000017941 */ /* 0x000fea0003800200 */
.L_x_246:
        /* <DEDUP_REMOVED lines=11> */
.L_x_250:
[----:B------:R-:W1:Y:S02]  /*bb70*/  MUFU.RCP R51, R92 ;  /* 0x0000005c00337308 */ /* 0x000e640000001000 */
[----:B-1----:R-:W-:Y:S04]  /*bb80*/  FFMA R52, R92, R51, -1 ;  /* 0xbf8000005c347423 */ /* 0x002fe80000000033 */
[----:B------:R-:W-:Y:S04]  /*bb90*/  FADD.FTZ R52, -R52, -RZ ;  /* 0x800000ff34347221 */ /* 0x000fe80000010100 */
[----:B------:R-:W-:Y:S07]  /*bba0*/  FFMA R51, R51, R52, R51 ;  /* 0x0000003433337223 */ /* 0x000fee0000000033 */
.L_x_251:
[----:B------:R-:W-:Y:S05]  /*bbb0*/  BSYNC.RECONVERGENT B1 ;  /* 0x0000000000017941 */ /* 0x000fea0003800200 */
.L_x_249:
        /* <DEDUP_REMOVED lines=11> */
.L_x_253:
[----:B------:R-:W1:Y:S02]  /*bc70*/  MUFU.RCP R52, R67 ;  /* 0x0000004300347308 */ /* 0x000e640000001000 */
[----:B-1----:R-:W-:Y:S04]  /*bc80*/  FFMA R53, R67, R52, -1 ;  /* 0xbf80000043357423 */ /* 0x002fe80000000034 */
[----:B------:R-:W-:Y:S04]  /*bc90*/  FADD.FTZ R53, -R53, -RZ ;  /* 0x800000ff35357221 */ /* 0x000fe80000010100 */
[----:B------:R-:W-:Y:S07]  /*bca0*/  FFMA R52, R52, R53, R52 ;  /* 0x0000003534347223 */ /* 0x000fee0000000034 */
.L_x_254:
[----:B------:R-:W-:Y:S05]  /*bcb0*/  BSYNC.RECONVERGENT B1 ;  /* 0x0000000000017941 */ /* 0x000fea0003800200 */
.L_x_252:
        /* <DEDUP_REMOVED lines=11> */
.L_x_256:
[----:B------:R-:W1:Y:S02]  /*bd70*/  MUFU.RCP R53, R54 ;  /* 0x0000003600357308 */ /* 0x000e640000001000 */
[----:B-1----:R-:W-:Y:S04]  /*bd80*/  FFMA R56, R54, R53, -1 ;  /* 0xbf80000036387423 */ /* 0x002fe80000000035 */
[----:B------:R-:W-:Y:S04]  /*bd90*/  FADD.FTZ R56, -R56, -RZ ;  /* 0x800000ff38387221 */ /* 0x000fe80000010100 */
[----:B------:R-:W-:Y:S07]  /*bda0*/  FFMA R53, R53, R56, R53 ;  /* 0x0000003835357223 */ /* 0x000fee0000000035 */
.L_x_257:
[----:B------:R-:W-:Y:S05]  /*bdb0*/  BSYNC.RECONVERGENT B1 ;  /* 0x0000000000017941 */ /* 0x000fea0003800200 */
.L_x_255:
        /* <DEDUP_REMOVED lines=11> */
.L_x_259:
[----:B------:R-:W1:Y:S02]  /*be70*/  MUFU.RCP R54, R55 ;  /* 0x0000003700367308 */ /* 0x000e640000001000 */
[----:B-1----:R-:W-:Y:S04]  /*be80*/  FFMA R56, R55, R54, -1 ;  /* 0xbf80000037387423 */ /* 0x002fe80000000036 */
[----:B------:R-:W-:Y:S04]  /*be90*/  FADD.FTZ R57, -R56, -RZ ;  /* 0x800000ff38397221 */ /* 0x000fe80000010100 */
[----:B------:R-:W-:Y:S07]  /*bea0*/  FFMA R54, R54, R57, R54 ;  /* 0x0000003936367223 */ /* 0x000fee0000000036 */
.L_x_260:
[----:B------:R-:W-:Y:S05]  /*beb0*/  BSYNC.RECONVERGENT B1 ;  /* 0x0000000000017941 */ /* 0x000fea0003800200 */
.L_x_258:
        /* <DEDUP_REMOVED lines=11> */
.L_x_262:
[----:B------:R-:W1:Y:S02]  /*bf70*/  MUFU.RCP R55, R100 ;  /* 0x0000006400377308 */ /* 0x000e640000001000 */
[----:B-1----:R-:W-:Y:S04]  /*bf80*/  FFMA R56, R100, R55, -1 ;  /* 0xbf80000064387423 */ /* 0x002fe80000000037 */
[----:B------:R-:W-:Y:S04]  /*bf90*/  FADD.FTZ R56, -R56, -RZ ;  /* 0x800000ff38387221 */ /* 0x000fe80000010100 */
[----:B------:R-:W-:Y:S07]  /*bfa0*/  FFMA R55, R55, R56, R55 ;  /* 0x0000003837377223 */ /* 0x000fee0000000037 */
.L_x_263:
[----:B------:R-:W-:Y:S05]  /*bfb0*/  BSYNC.RECONVERGENT B1 ;  /* 0x0000000000017941 */ /* 0x000fea0003800200 */
.L_x_261:
        /* <DEDUP_REMOVED lines=11> */
.L_x_265:
[----:B------:R-:W1:Y:S02]  /*c070*/  MUFU.RCP R56, R93 ;  /* 0x0000005d00387308 */ /* 0x000e640000001000 */
[----:B-1----:R-:W-:Y:S04]  /*c080*/  FFMA R57, R93, R56, -1 ;  /* 0xbf8000005d397423 */ /* 0x002fe80000000038 */
[----:B------:R-:W-:Y:S04]  /*c090*/  FADD.FTZ R57, -R57, -RZ ;  /* 0x800000ff39397221 */ /* 0x000fe80000010100 */
[----:B------:R-:W-:Y:S07]  /*c0a0*/  FFMA R56, R56, R57, R56 ;  /* 0x0000003938387223 */ /* 0x000fee0000000038 */
.L_x_266:
[----:B------:R-:W-:Y:S05]  /*c0b0*/  BSYNC.RECONVERGENT B1 ;  /* 0x0000000000017941 */ /* 0x000fea0003800200 */
.L_x_264:
        /* <DEDUP_REMOVED lines=11> */
.L_x_268:
[----:B------:R-:W1:Y:S02]  /*c170*/  MUFU.RCP R57, R78 ;  /* 0x0000004e00397308 */ /* 0x000e640000001000 */
[----:B-1----:R-:W-:Y:S04]  /*c180*/  FFMA R58, R78, R57, -1 ;  /* 0xbf8000004e3a7423 */ /* 0x002fe80000000039 */
[----:B------:R-:W-:Y:S04]  /*c190*/  FADD.FTZ R58, -R58, -RZ ;  /* 0x800000ff3a3a7221 */ /* 0x000fe80000010100 */
[----:B------:R-:W-:Y:S07]  /*c1a0*/  FFMA R57, R57, R58, R57 ;  /* 0x0000003a39397223 */ /* 0x000fee0000000039 */
.L_x_269:
[----:B------:R-:W-:Y:S05]  /*c1b0*/  BSYNC.RECONVERGENT B1 ;  /* 0x0000000000017941 */ /* 0x000fea0003800200 */
.L_x_267:
        /* <DEDUP_REMOVED lines=11> */
.L_x_271:
[----:B------:R-:W1:Y:S02]  /*c270*/  MUFU.RCP R58, R59 ;  /* 0x0000003b003a7308 */ /* 0x000e640000001000 */
[----:B-1----:R-:W-:Y:S04]  /*c280*/  FFMA R61, R59, R58, -1 ;  /* 0xbf8000003b3d7423 */ /* 0x002fe8000000003a */
[----:B------:R-:W-:Y:S04]  /*c290*/  FADD.FTZ R61, -R61, -RZ ;  /* 0x800000ff3d3d7221 */ /* 0x000fe80000010100 */
[----:B------:R-:W-:Y:S07]  /*c2a0*/  FFMA R58, R58, R61, R58 ;  /* 0x0000003d3a3a7223 */ /* 0x000fee000000003a */
.L_x_272:
[----:B------:R-:W-:Y:S05]  /*c2b0*/  BSYNC.RECONVERGENT B1 ;  /* 0x0000000000017941 */ /* 0x000fea0003800200 */
.L_x_270:
        /* <DEDUP_REMOVED lines=11> */
.L_x_274:
[----:B------:R-:W1:Y:S02]  /*c370*/  MUFU.RCP R59, R60 ;  /* 0x0000003c003b7308 */ /* 0x000e640000001000 */
[----:B-1----:R-:W-:Y:S04]  /*c380*/  FFMA R61, R60, R59, -1 ;  /* 0xbf8000003c3d7423 */ /* 0x002fe8000000003b */
[----:B------:R-:W-:Y:S04]  /*c390*/  FADD.FTZ R62, -R61, -RZ ;  /* 0x800000ff3d3e7221 */ /* 0x000fe80000010100 */
[----:B------:R-:W-:Y:S07]  /*c3a0*/  FFMA R59, R59, R62, R59 ;  /* 0x0000003e3b3b7223 */ /* 0x000fee000000003b */
.L_x_275:
[----:B------:R-:W-:Y:S05]  /*c3b0*/  BSYNC.RECONVERGENT B1 ;  /* 0x0000000000017941 */ /* 0x000fea0003800200 */
.L_x_273:
        /* <DEDUP_REMOVED lines=11> */
.L_x_277:
[----:B------:R-:W1:Y:S02]  /*c470*/  MUFU.RCP R60, R95 ;  /* 0x0000005f003c7308 */ /* 0x000e640000001000 */
[----:B-1----:R-:W-:Y:S04]  /*c480*/  FFMA R61, R95, R60, -1 ;  /* 0xbf8000005f3d7423 */ /* 0x002fe8000000003c */
[----:B------:R-:W-:Y:S04]  /*c490*/  FADD.FTZ R61, -R61, -RZ ;  /* 0x800000ff3d3d7221 */ /* 0x000fe80000010100 */
[----:B------:R-:W-:Y:S07]  /*c4a0*/  FFMA R60, R60, R61, R60 ;  /* 0x0000003d3c3c7223 */ /* 0x000fee000000003c */
.L_x_278:
[----:B------:R-:W-:Y:S05]  /*c4b0*/  BSYNC.RECONVERGENT B1 ;  /* 0x0000000000017941 */ /* 0x000fea0003800200 */
.L_x_276:
        /* <DEDUP_REMOVED lines=11> */
.L_x_280:
[----:B------:R-:W1:Y:S02]  /*c570*/  MUFU.RCP R61, R90 ;  /* 0x0000005a003d7308 */ /* 0x000e640000001000 */
[----:B-1----:R-:W-:Y:S04]  /*c580*/  FFMA R62, R90, R61, -1 ;  /* 0xbf8000005a3e7423 */ /* 0x002fe8000000003d */
[----:B------:R-:W-:Y:S04]  /*c590*/  FADD.FTZ R62, -R62, -RZ ;  /* 0x800000ff3e3e7221 */ /* 0x000fe80000010100 */
[----:B------:R-:W-:Y:S07]  /*c5a0*/  FFMA R61, R61, R62, R61 ;  /* 0x0000003e3d3d7223 */ /* 0x000fee000000003d */
.L_x_281:
[----:B------:R-:W-:Y:S05]  /*c5b0*/  BSYNC.RECONVERGENT B1 ;  /* 0x0000000000017941 */ /* 0x000fea0003800200 */
.L_x_279:
        /* <DEDUP_REMOVED lines=11> */
.L_x_283:
[----:B------:R-:W1:Y:S02]  /*c670*/  MUFU.RCP R62, R63 ;  /* 0x0000003f003e7308 */ /* 0x000e640000001000 */
[----:B-1----:R-:W-:Y:S04]  /*c680*/  FFMA R64, R63, R62, -1 ;  /* 0xbf8000003f407423 */ /* 0x002fe8000000003e */
[----:B------:R-:W-:Y:S04]  /*c690*/  FADD.FTZ R67, -R64, -RZ ;  /* 0x800000ff40437221 */ /* 0x000fe80000010100 */
[----:B------:R-:W-:Y:S07]  /*c6a0*/  FFMA R62, R62, R67, R62 ;  /* 0x000000433e3e7223 */ /* 0x000fee000000003e */
.L_x_284:
[----:B------:R-:W-:Y:S05]  /*c6b0*/  BSYNC.RECONVERGENT B1 ;  /* 0x0000000000017941 */ /* 0x000fea0003800200 */
.L_x_282:
        /* <DEDUP_REMOVED lines=11> */
.L_x_286:
[----:B------:R-:W1:Y:S02]  /*c770*/  MUFU.RCP R63, R66 ;  /* 0x00000042003f7308 */ /* 0x000e640000001000 */
[----:B-1----:R-:W-:Y:S04]  /*c780*/  FFMA R64, R66, R63, -1 ;  /* 0xbf80000042407423 */ /* 0x002fe8000000003f */
[----:B------:R-:W-:Y:S04]  /*c790*/  FADD.FTZ R64, -R64, -RZ ;  /* 0x800000ff40407221 */ /* 0x000fe80000010100 */
[----:B------:R-:W-:Y:S07]  /*c7a0*/  FFMA R63, R63, R64, R63 ;  /* 0x000000403f3f7223 */ /* 0x000fee000000003f */
.L_x_287:
[----:B------:R-:W-:Y:S05]  /*c7b0*/  BSYNC.RECONVERGENT B1 ;  /* 0x0000000000017941 */ /* 0x000fea0003800200 */
.L_x_285:
        /* <DEDUP_REMOVED lines=9> */
[----:B------:R-:W-:Y:S05]  /*c850*/  BRA `(.L_x_290) ;  /* 0x0000000000107947 */ /* 0x000fea0003800000 */
.L_x_289:
[----:B------:R-:W1:Y:S02]  /*c860*/  MUFU.RCP R64, R65 ;  /* 0x0000004100407308 */ /* 0x000e640000001000 */
[----:B-1----:R-:W-:Y:S04]  /*c870*/  FFMA R66, R65, R64, -1 ;  /* 0xbf80000041427423 */ /* 0x002fe80000000040 */
[----:B------:R-:W-:Y:S04]  /*c880*/  FADD.FTZ R67, -R66, -RZ ;  /* 0x800000ff42437221 */ /* 0x000fe80000010100 */
[----:B------:R-:W-:Y:S07]  /*c890*/  FFMA R64, R64, R67, R64 ;  /* 0x0000004340407223 */ /* 0x000fee0000000040 */
.L_x_290:
[----:B------:R-:W-:Y:S05]  /*c8a0*/  BSYNC.RECONVERGENT B1 ;  /* 0x0000000000017941 */ /* 0x000fea0003800200 */
.L_x_288:
[----:B------:R-:W-:Y:S01]  /*c8b0*/  F2FP.F16.F32.PACK_AB R78, R6, R5 ;  /* 0x00000005064e723e */ /* 0x000fe200000000ff */
[----:B------:R-:W-:Y:S05]  /*c8c0*/  WARPSYNC.ALL ;  /* 0x0000000000007948 */ /* 0x000fea0003800000 */
[----:B------:R-:W-:Y:S01]  /*c8d0*/  F2FP.F16.F32.PACK_AB R6, R14, R13 ;  /* 0x0000000d0e06723e */ /* 0x000fe200000000ff */
[----:B------:R-:W-:Y:S01]  /*c8e0*/  BSSY.RECONVERGENT B0, `(.L_x_291) ;  /* 0x000004e000007945 */ /* 0x000fe20003800200 */
[----:B------:R-:W-:Y:S01]  /*c8f0*/  F2FP.F16.F32.PACK_AB R13, R28, R27 ;  /* 0x0000001b1c0d723e */ /* 0x000fe200000000ff */
[----:B------:R-:W-:Y:S01]  /*c900*/  IMAD.U32 R28, RZ, RZ, UR43 ;  /* 0x0000002bff1c7e24 */ /* 0x000fe2000f8e00ff */
[----:B------:R-:W-:Y:S01]  /*c910*/  F2FP.F16.F32.PACK_AB R77, R4, R3 ;  /* 0x00000003044d723e */ /* 0x000fe200000000ff */
[----:B------:R-:W-:Y:S01]  /*c920*/  IMAD.MOV.U32 R3, RZ, RZ, 0x10 ;  /* 0x00000010ff037424 */ /* 0x000fe200078e00ff */
[----:B------:R-:W-:Y:S01]  /*c930*/  F2FP.F16.F32.PACK_AB R14, R30, R29 ;  /* 0x0000001d1e0e723e */ /* 0x000fe200000000ff */
[----:B------:R-:W-:Y:S01]  /*c940*/  IMAD R29, R28, 0x2000, R225 ;  /* 0x000020001c1d7824 */ /* 0x000fe200078e02e1 */
[----:B------:R-:W-:Y:S02]  /*c950*/  ISETP.NE.U32.AND P0, PT, R226, 0x1, PT ;  /* 0x00000001e200780c */ /* 0x000fe40003f05070 */
[----:B------:R-:W-:Y:S02]  /*c960*/  F2FP.F16.F32.PACK_AB R79, R8, R7 ;  /* 0x00000007084f723e */ /* 0x000fe400000000ff */
[----:B------:R-:W-:Y:S02]  /*c970*/  F2FP.F16.F32.PACK_AB R7, R16, R15 ;  /* 0x0000000f1007723e */ /* 0x000fe400000000ff */
[----:B------:R-:W-:Y:S02]  /*c980*/  F2FP.F16.F32.PACK_AB R15, R32, R31 ;  /* 0x0000001f200f723e */ /* 0x000fe400000000ff */
[----:B------:R-:W-:Y:S02]  /*c990*/  LEA R32, R29, UR41, 0x1 ;  /* 0x000000291d207c11 */ /* 0x000fe4000f8e08ff */
[----:B------:R-:W-:Y:S02]  /*c9a0*/  SEL R3, R3, 0xfffffff0, P0 ;  /* 0xfffffff003037807 */ /* 0x000fe40000000000 */
[----:B------:R-:W-:Y:S02]  /*c9b0*/  F2FP.F16.F32.PACK_AB R76, R2, R0 ;  /* 0x00000000024c723e */ /* 0x000fe400000000ff */
[----:B------:R-:W-:Y:S01]  /*c9c0*/  F2FP.F16.F32.PACK_AB R16, R34, R33 ;  /* 0x000000212210723e */ /* 0x000fe200000000ff */
[--C-:B------:R-:W-:Y:S01]  /*c9d0*/  IMAD.IADD R33, R3, 0x1, R32.reuse ;  /* 0x0000000103217824 */ /* 0x100fe200078e0220 */
[----:B------:R-:W-:Y:S01]  /*c9e0*/  F2FP.F16.F32.PACK_AB R4, R10, R9 ;  /* 0x000000090a04723e */ /* 0x000fe200000000ff */
[----:B------:R1:W-:Y:S01]  /*c9f0*/  STS.128 [R32+0x400], R76 ;  /* 0x0004004c20007388 */ /* 0x0003e20000000c00 */
[----:B------:R-:W-:Y:S01]  /*ca00*/  F2FP.F16.F32.PACK_AB R5, R12, R11 ;  /* 0x0000000b0c05723e */ /* 0x000fe200000000ff */
[----:B------:R-:W-:Y:S01]  /*ca10*/  VIADD R34, R32, 0x400 ;  /* 0x0000040020227836 */ /* 0x000fe20000000000 */
[----:B------:R-:W-:Y:S02]  /*ca20*/  F2FP.F16.F32.PACK_AB R8, R18, R17 ;  /* 0x000000111208723e */ /* 0x000fe400000000ff */
[----:B------:R-:W-:Y:S01]  /*ca30*/  F2FP.F16.F32.PACK_AB R17, R36, R35 ;  /* 0x000000232411723e */ /* 0x000fe200000000ff */
[----:B------:R1:W-:Y:S01]  /*ca40*/  STS.128 [R33+0x400], R4 ;  /* 0x0004000421007388 */ /* 0x0003e20000000c00 */
[----:B------:R-:W-:Y:S01]  /*ca50*/  F2FP.F16.F32.PACK_AB R9, R20, R19 ;  /* 0x000000131409723e */ /* 0x000fe200000000ff */
[----:B------:R-:W-:Y:S01]  /*ca60*/  IMAD R36, R224, 0x10, R32 ;  /* 0x00000010e0247824 */ /* 0x000fe200078e0220 */
[----:B------:R-:W-:Y:S01]  /*ca70*/  F2FP.F16.F32.PACK_AB R10, R22, R21 ;  /* 0x00000015160a723e */ /* 0x000fe200000000ff */
[----:B------:R-:W-:Y:S01]  /*ca80*/  IMAD R34, R223, 0x10, R34 ;  /* 0x00000010df227824 */ /* 0x000fe200078e0222 */
[----:B------:R-:W-:Y:S01]  /*ca90*/  F2FP.F16.F32.PACK_AB R11, R24, R23 ;  /* 0x00000017180b723e */ /* 0x000fe200000000ff */
[----:B------:R-:W-:Y:S01]  /*caa0*/  IMAD.IADD R35, R3, 0x1, R36 ;  /* 0x0000000103237824 */ /* 0x000fe200078e0224 */
[----:B------:R-:W-:Y:S02]  /*cab0*/  F2FP.F16.F32.PACK_AB R12, R26, R25 ;  /* 0x000000191a0c723e */ /* 0x000fe400000000ff */
[----:B------:R-:W-:Y:S01]  /*cac0*/  F2FP.F16.F32.PACK_AB R18, R38, R37 ;  /* 0x000000252612723e */ /* 0x000fe200000000ff */
[----:B------:R1:W-:Y:S01]  /*cad0*/  STS.128 [R36+0x400], R8 ;  /* 0x0004000824007388 */ /* 0x0003e20000000c00 */
[----:B------:R-:W-:Y:S01]  /*cae0*/  F2FP.F16.F32.PACK_AB R19, R40, R39 ;  /* 0x000000272813723e */ /* 0x000fe200000000ff */
[----:B------:R-:W-:Y:S01]  /*caf0*/  IMAD R37, R223, 0x10, R32 ;  /* 0x00000010df257824 */ /* 0x000fe200078e0220 */
[----:B------:R-:W-:Y:S01]  /*cb00*/  F2FP.F16.F32.PACK_AB R20, R42, R41 ;  /* 0x000000292a14723e */ /* 0x000fe200000000ff */
[----:B------:R1:W-:Y:S01]  /*cb10*/  STS.128 [R35+0x400], R12 ;  /* 0x0004000c23007388 */ /* 0x0003e20000000c00 */
[--C-:B------:R-:W-:Y:S01]  /*cb20*/  IMAD R38, R224, 0x10, R34.reuse ;  /* 0x00000010e0267824 */ /* 0x100fe200078e0222 */
[----:B------:R-:W-:Y:S01]  /*cb30*/  F2FP.F16.F32.PACK_AB R21, R44, R43 ;  /* 0x0000002b2c15723e */ /* 0x000fe200000000ff */
[C---:B------:R-:W-:Y:S01]  /*cb40*/  IMAD.IADD R34, R3.reuse, 0x1, R34 ;  /* 0x0000000103227824 */ /* 0x040fe200078e0222 */
[----:B------:R1:W-:Y:S01]  /*cb50*/  STS.128 [R37+0x400], R16 ;  /* 0x0004001025007388 */ /* 0x0003e20000000c00 */
[----:B------:R-:W-:Y:S01]  /*cb60*/  F2FP.F16.F32.PACK_AB R22, R46, R45 ;  /* 0x0000002d2e16723e */ /* 0x000fe200000000ff */
[----:B------:R-:W-:Y:S01]  /*cb70*/  IMAD.IADD R3, R3, 0x1, R38 ;  /* 0x0000000103037824 */ /* 0x000fe200078e0226 */
[----:B------:R-:W-:Y:S02]  /*cb80*/  F2FP.F16.F32.PACK_AB R23, R48, R47 ;  /* 0x0000002f3017723e */ /* 0x000fe400000000ff */
[----:B------:R-:W-:Y:S02]  /*cb90*/  F2FP.F16.F32.PACK_AB R24, R50, R49 ;  /* 0x000000313218723e */ /* 0x000fe400000000ff */
[----:B------:R-:W-:Y:S01]  /*cba0*/  F2FP.F16.F32.PACK_AB R25, R52, R51 ;  /* 0x000000333419723e */ /* 0x000fe200000000ff */
[----:B------:R1:W-:Y:S01]  /*cbb0*/  STS.128 [R34], R20 ;  /* 0x0000001422007388 */ /* 0x0003e20000000c00 */
[----:B------:R-:W-:Y:S02]  /*cbc0*/  F2FP.F16.F32.PACK_AB R26, R54, R53 ;  /* 0x00000035361a723e */ /* 0x000fe400000000ff */
[----:B------:R-:W-:Y:S02]  /*cbd0*/  F2FP.F16.F32.PACK_AB R27, R56, R55 ;  /* 0x00000037381b723e */ /* 0x000fe400000000ff */
[----:B------:R-:W-:Y:S02]  /*cbe0*/  F2FP.F16.F32.PACK_AB R28, R58, R57 ;  /* 0x000000393a1c723e */ /* 0x000fe400000000ff */
[----:B------:R-:W-:Y:S01]  /*cbf0*/  F2FP.F16.F32.PACK_AB R29, R60, R59 ;  /* 0x0000003b3c1d723e */ /* 0x000fe200000000ff */
[----:B------:R1:W-:Y:S01]  /*cc00*/  STS.128 [R38], R24 ;  /* 0x0000001826007388 */ /* 0x0003e20000000c00 */
[----:B------:R-:W-:Y:S02]  /*cc10*/  F2FP.F16.F32.PACK_AB R30, R62, R61 ;  /* 0x0000003d3e1e723e */ /* 0x000fe400000000ff */
[----:B------:R-:W-:Y:S02]  /*cc20*/  F2FP.F16.F32.PACK_AB R31, R64, R63 ;  /* 0x0000003f401f723e */ /* 0x000fe400000000ff */
[----:B------:R-:W-:Y:S03]  /*cc30*/  ISETP.NE.AND P0, PT, R227, RZ, PT ;  /* 0x000000ffe300720c */ /* 0x000fe60003f05270 */
[----:B------:R1:W-:Y:S01]  /*cc40*/  STS.128 [R3], R28 ;  /* 0x0000001c03007388 */ /* 0x0003e20000000c00 */
[----:B------:R-:W-:Y:S01]  /*cc50*/  @!PT LDS RZ, [RZ] ;  /* 0x00000000fffff984 */ /* 0x000fe20000000800 */
[----:B------:R-:W-:Y:S01]  /*cc60*/  @!PT LDS RZ, [RZ] ;  /* 0x00000000fffff984 */ /* 0x000fe20000000800 */
[----:B------:R-:W-:Y:S01]  /*cc70*/  @!PT LDS RZ, [RZ] ;  /* 0x00000000fffff984 */ /* 0x000fe20000000800 */
[----:B------:R-:W-:Y:S01]  /*cc80*/  @!PT LDS RZ, [RZ] ;  /* 0x00000000fffff984 */ /* 0x000fe20000000800 */
[----:B------:R2:W-:Y:S06]  /*cc90*/  MEMBAR.ALL.CTA ;  /* 0x0000000000007992 */ /* 0x0005ec0000008000 */
[----:B--2---:R-:W2:Y:S02]  /*cca0*/  FENCE.VIEW.ASYNC.S ;  /* 0x00000000000073c6 */ /* 0x004ea40000000000 */
[----:B--2---:R-:W-:Y:S06]  /*ccb0*/  BAR.SYNC.DEFER_BLOCKING 0x1, 0x80 ;  /* 0x0042000000007b1d */ /* 0x004fec0000010000 */
[----:B------:R-:W-:Y:S05]  /*ccc0*/  @P0 BRA `(.L_x_292) ;  /* 0x00000000003c0947 */ /* 0x000fea0003800000 */
[----:B------:R-:W-:Y:S01]  /*ccd0*/  UIADD3 UR8, UP0, UPT, UR46, 0x680, URZ ;  /* 0x000006802e087890 */ /* 0x000fe2000ff1e0ff */
[----:B------:R-:W-:Y:S01]  /*cce0*/  R2UR UR6, R207 ;  /* 0x00000000cf0672ca */ /* 0x000fe200000e0000 */
[----:B------:R-:W-:Y:S01]  /*ccf0*/  ULEA UR4, UR43, UR41, 0xe ;  /* 0x000000292b047291 */ /* 0x000fe2000f8e70ff */
[----:B------:R-:W-:Y:S01]  /*cd00*/  PLOP3.LUT P0, PT, PT, PT, PT, 0x80, 0x8 ;  /* 0x000000000008781c */ /* 0x000fe20003f0f070 */
[----:B------:R-:W-:Y:S01]  /*cd10*/  UIADD3.X UR9, UPT, UPT, URZ, UR47, URZ, UP0, !UPT ;  /* 0x0000002fff097290 */ /* 0x000fe200087fe4ff */
[----:B------:R-:W-:Y:S01]  /*cd20*/  IMAD.IADD R70, R209, 0x1, R70 ;  /* 0x00000001d1467824 */ /* 0x000fe200078e0246 */
[----:B------:R-:W-:Y:S11]  /*cd30*/  UIADD3 UR4, UPT, UPT, UR4, 0x400, URZ ;  /* 0x0000040004047890 */ /* 0x000ff6000fffe0ff */
[----:B------:R-:W-:Y:S01]  /*cd40*/  @!UPT UIADD3 URZ, UPT, UPT, URZ, URZ, URZ ;  /* 0x000000fffffff290 */ /* 0x000fe2000fffe0ff */
.L_x_293:
[----:B------:R-:W-:Y:S02]  /*cd50*/  PLOP3.LUT P1, PT, P1, P0, PT, 0xf2, 0x2f ;  /* 0x00000000002f781c */ /* 0x000fe40000f21e72 */
[----:B------:R-:W-:Y:S01]  /*cd60*/  @P0 R2UR P1, UR5, R70 ;  /* 0x00000000460502ca */ /* 0x000fe20000020000 */
[----:B------:R-:W-:Y:S07]  /*cd70*/  UMOV UR7, UR36 ;  /* 0x0000002400077c82 */ /* 0x000fee0008000000 */
[----:B------:R-:W-:Y:S05]  /*cd80*/  @P0 PLOP3.LUT P0, PT, P1, PT, PT, 0x80, 0x8 ;  /* 0x000000000008081c */ /* 0x000fea0000f0f070 */
[----:B------:R2:W-:Y:S08]  /*cd90*/  UTMASTG.3D [UR4], [UR8] ;  /* 0x00000004080073b5 */ /* 0x0005f00008010000 */
[----:B--2---:R-:W-:Y:S05]  /*cda0*/  @P0 BRA.U.ANY `(.L_x_293) ;  /* 0xfffffffd00e80947 */ /* 0x004fea000393ffff */
[----:B------:R0:W-:Y:S02]  /*cdb0*/  UTMACMDFLUSH ;  /* 0x00000000000079b7 */ /* 0x0001e40000000000 */
.L_x_292:
[----:B------:R-:W-:Y:S05]  /*cdc0*/  BSYNC.RECONVERGENT B0 ;  /* 0x0000000000007941 */ /* 0x000fea0003800200 */
.L_x_291:
[----:B------:R-:W-:Y:S01]  /*cdd0*/  UIADD3 UR43, UPT, UPT, UR43, 0x1, URZ ;  /* 0x000000012b2b7890 */ /* 0x000fe2000fffe0ff */
[----:B------:R-:W-:Y:S01]  /*cde0*/  ISETP.NE.AND P0, PT, R227, RZ, PT ;  /* 0x000000ffe300720c */ /* 0x000fe20003f05270 */
[----:B------:R-:W-:Y:S02]  /*cdf0*/  BSSY.RECONVERGENT B0, `(.L_x_294) ;  /* 0x0000007000007945 */ /* 0x000fe40003800200 */
[----:B------:R-:W-:Y:S04]  /*ce00*/  UISETP.NE.AND UP0, UPT, UR43, 0x4, UPT ;  /* 0x000000042b00788c */ /* 0x000fe8000bf05270 */
[----:B------:R-:W-:Y:S02]  /*ce10*/  USEL UR4, URZ, 0x1, UP0 ;  /* 0x00000001ff047887 */ /* 0x000fe40008000000 */
[----:B------:R-:W-:Y:S02]  /*ce20*/  USEL UR43, UR43, URZ, UP0 ;  /* 0x000000ff2b2b7287 */ /* 0x000fe40008000000 */
[----:B------:R-:W-:Y:S02]  /*ce30*/  ULOP3.LUT UR44, UR44, UR4, URZ, 0x3c, !UPT ;  /* 0x000000042c2c7292 */ /* 0x000fe4000f8e3cff */
[----:B------:R-:W-:Y:S10]  /*ce40*/  @P0 BRA `(.L_x_295) ;  /* 0x0000000000040947 */ /* 0x000ff40003800000 */
[----:B------:R-:W-:Y:S04]  /*ce50*/  DEPBAR.LE SB0, 0x1 ;  /* 0x000080400000791a */ /* 0x000fe80000000000 */
.L_x_295:
[----:B------:R-:W-:Y:S05]  /*ce60*/  BSYNC.RECONVERGENT B0 ;  /* 0x0000000000007941 */ /* 0x000fea0003800200 */
.L_x_294:
[----:B------:R-:W-:Y:S01]  /*ce70*/  BAR.SYNC.DEFER_BLOCKING 0x1, 0x80 ;  /* 0x0042000000007b1d */ /* 0x000fe20000010000 */
[----:B------:R-:W-:Y:S01]  /*ce80*/  ISETP.NE.AND P3, PT, R231, RZ, PT ;  /* 0x000000ffe700720c */ /* 0x000fe20003f65270 */
[----:B------:R-:W-:Y:S05]  /*ce90*/  VIADD R214, R214, 0x1 ;  /* 0x00000001d6d67836 */ /* 0x000fea0000000000 */
[----:B------:R-:W-:Y:S01]  /*cea0*/  ISETP.GE.U32.AND P0, PT, R214, 0x2, PT ;  /* 0x00000002d600780c */ /* 0x000fe20003f06070 */
[----:B------:R-:W-:Y:S11]  /*ceb0*/  BSSY.RECONVERGENT B0, `(.L_x_296) ;  /* 0x000000b000007945 */ /* 0x000ff60003800200 */
[----:B------:R-:W-:Y:S01]  /*cec0*/  @!UPT UIADD3 URZ, UPT, UPT, URZ, URZ, URZ ;  /* 0x000000fffffff290 */ /* 0x000fe2000fffe0ff */
[----:B------:R-:W-:Y:S05]  /*ced0*/  @!P0 BRA `(.L_x_297) ;  /* 0x0000000000208947 */ /* 0x000fea0003800000 */
[C---:B-1----:R-:W-:Y:S01]  /*cee0*/  @!P3 LEA R3, R220.reuse, UR41, 0x3 ;  /* 0x00000029dc03bc11 */ /* 0x042fe2000f8e18ff */
[----:B------:R-:W-:Y:S02]  /*cef0*/  IMAD.U32 R0, RZ, RZ, UR37 ;  /* 0x00000025ff007e24 */ /* 0x000fe4000f8e00ff */
[----:B------:R-:W-:Y:S02]  /*cf00*/  VIADD R220, R220, 0x1 ;  /* 0x00000001dcdc7836 */ /* 0x000fe40000000000 */
[----:B------:R-:W-:Y:S03]  /*cf10*/  @!P3 VIADD R3, R3, 0x50 ;  /* 0x000000500303b836 */ /* 0x000fe60000000000 */
[----:B------:R-:W-:Y:S02]  /*cf20*/  ISETP.NE.AND P0, PT, R220, 0x4, PT ;  /* 0x00000004dc00780c */ /* 0x000fe40003f05270 */
[----:B------:R-:W-:Y:S02]  /*cf30*/  @!P3 PRMT R0, R0, 0x654, R3 ;  /* 0x000006540000b816 */ /* 0x000fe40000000003 */
[----:B------:R-:W-:Y:S02]  /*cf40*/  SEL R220, R220, RZ, P0 ;  /* 0x000000ffdcdc7207 */ /* 0x000fe40000000000 */
[----:B------:R2:W-:Y:S07]  /*cf50*/  @!P3 SYNCS.ARRIVE.TRANS64.RED.A1T0 RZ, [R0+URZ], RZ ;  /* 0x000000ff00ffb9a7 */ /* 0x0005ee00081004ff */
.L_x_297:
[----:B------:R-:W-:Y:S05]  /*cf60*/  BSYNC.RECONVERGENT B0 ;  /* 0x0000000000007941 */ /* 0x000fea0003800200 */
.L_x_296:
[C---:B------:R-:W-:Y:S01]  /*cf70*/  ISETP.EQ.OR P2, PT, R72.reuse, 0x3, P3 ;  /* 0x000000034800780c */ /* 0x040fe20001f42670 */
[----:B------:R-:W-:Y:S01]  /*cf80*/  VIADD R72, R72, 0x1 ;  /* 0x0000000148487836 */ /* 0x000fe20000000000 */
[----:B------:R-:W-:Y:S04]  /*cf90*/  SEL R215, R215, 0x1, P3 ;  /* 0x00000001d7d77807 */ /* 0x000fe80001800000 */
[----:B------:R-:W-:Y:S07]  /*cfa0*/  ISETP.NE.AND P0, PT, R72, 0x4, PT ;  /* 0x000000044800780c */ /* 0x000fee0003f05270 */
[----:B-1----:R-:W-:Y:S02]  /*cfb0*/  @!P2 LEA R3, R212, UR41, 0x3 ;  /* 0x00000029d403ac11 */ /* 0x002fe4000f8e18ff */
[----:B--2---:R-:W-:Y:S04]  /*cfc0*/  @!P2 SHF.L.U32 R0, R216, 0x1f, RZ ;  /* 0x0000001fd800a819 */ /* 0x004fe800000006ff */
[----:B------:R-:W1:Y:S02]  /*cfd0*/  @!P2 SYNCS.PHASECHK.TRANS64.TRYWAIT P1, [R3+URZ+0x30], R0 ;  /* 0x000030000300a5a7 */ /* 0x000e6400080211ff */
[----:B-1----:R-:W-:Y:S01]  /*cfe0*/  @!P2 SEL R215, RZ, 0x1, !P1 ;  /* 0x00000001ffd7a807 */ /* 0x002fe20004800000 */
[----:B------:R-:W-:Y:S06]  /*cff0*/  @P0 BRA `(.L_x_298) ;  /* 0xffffff8400d40947 */ /* 0x000fec000383ffff */
[----:B------:R-:W-:Y:S01]  /*d000*/  ISETP.NE.AND P3, PT, R230, RZ, PT ;  /* 0x000000ffe600720c */ /* 0x000fe20003f65270 */
[----:B------:R-:W-:Y:S01]  /*d010*/  UIADD3 UR42, UPT, UPT, UR42, 0x4, URZ ;  /* 0x000000042a2a7890 */ /* 0x000fe2000fffe0ff */
[----:B------:R-:W-:Y:S01]  /*d020*/  ISETP.NE.AND P0, PT, R208, 0x2, PT ;  /* 0x00000002d000780c */ /* 0x000fe20003f05270 */
[----:B------:R-:W-:Y:S02]  /*d030*/  IMAD.IADD R18, R218, 0x1, R171 ;  /* 0x00000001da127824 */ /* 0x000fe400078e02ab */
[----:B------:R-:W-:Y:S01]  /*d040*/  IMAD.IADD R19, R217, 0x1, R204 ;  /* 0x00000001d9137824 */ /* 0x000fe200078e02cc */
[----:B------:R-:W-:Y:S02]  /*d050*/  SEL R0, RZ, 0x1, P0 ;  /* 0x00000001ff007807 */ /* 0x000fe40000000000 */
[----:B------:R-:W-:Y:S02]  /*d060*/  SEL R208, R208, RZ, P0 ;  /* 0x000000ffd0d07207 */ /* 0x000fe40000000000 */
[----:B------:R-:W-:-:S03]  /*d070*/  LOP3.LUT R221, R221, R0, RZ, 0x3c, !PT ;  /* 0x00000000dddd7212 */ /* 0x000fc600078e3cff */
[----:B------:R-:W-:Y:S01]  /*d080*/  @P3 R2UR UR36, R219 ;  /* 0x00000000db2432ca */ /* 0x000fe200000e0000 */
[----:B------:R-:W-:-:S14]  /*d090*/  @P3 BRA `(.L_x_299) ;  /* 0xffffff7800443947 */ /* 0x000fdc000383ffff */
[----:B------:R-:W-:-:S09]  /*d0a0*/  UISETP.NE.AND UP0, UPT, UR45, URZ, UPT ;  /* 0x000000ff2d00728c */ /* 0x000fd2000bf05270 */
[----:B------:R-:W-:Y:S05]  /*d0b0*/  BRA.U !UP0, `(.L_x_300) ;  /* 0x0000000108487547 */ /* 0x000fea000b800000 */
[----:B------:R-:W1:Y:S02]  /*d0c0*/  LDCU.64 UR4, c[0x0][0x890] ;  /* 0x00011200ff0477ac */ /* 0x000e640008000a00 */
[----:B-1----:R-:W-:-:S04]  /*d0d0*/  UISETP.NE.U32.AND UP0, UPT, UR4, URZ, UPT ;  /* 0x000000ff0400728c */ /* 0x002fc8000bf05070 */
[----:B------:R-:W-:-:S09]  /*d0e0*/  UISETP.NE.AND.EX UP0, UPT, UR5, URZ, UPT, UP0 ;  /* 0x000000ff0500728c */ /* 0x000fd2000bf05300 */
[----:B------:R-:W-:Y:S05]  /*d0f0*/  BRA.U UP0, `(.L_x_301) ;  /* 0x00000001000c7547 */ /* 0x000fea000b800000 */
[----:B------:R-:W-:-:S13]  /*d100*/  FSETP.NEU.AND P0, PT, R127, RZ, PT ;  /* 0x000000ff7f00720b */ /* 0x000fda0003f0d000 */
[----:B------:R-:W-:Y:S05]  /*d110*/  @!P0 EXIT ;  /* 0x000000000000894d */ /* 0x000fea0003800000 */
[----:B------:R-:W-:Y:S05]  /*d120*/  BRA `(.L_x_300) ;  /* 0x00000000002c7947 */ /* 0x000fea0003800000 */
.L_x_301:
[----:B------:R-:W-:Y:S01]  /*d130*/  ISETP.NE.AND P0, PT, R206, RZ, PT ;  /* 0x000000ffce00720c */ /* 0x000fe20003f05270 */
[----:B------:R-:W-:-:S12]  /*d140*/  BSSY.RECONVERGENT B0, `(.L_x_300) ;  /* 0x0000009000007945 */ /* 0x000fd80003800200 */
[----:B------:R-:W-:Y:S05]  /*d150*/  @P0 BRA `(.L_x_302) ;  /* 0x0000000000140947 */ /* 0x000fea0003800000 */
[----:B------:R-:W1:Y:S02]  /*d160*/  LDCU.64 UR4, c[0x0][0x888] ;  /* 0x00011100ff0477ac */ /* 0x000e640008000a00 */
[----:B-1----:R-:W-:-:S04]  /*d170*/  ISETP.NE.U32.AND P0, PT, RZ, UR4, PT ;  /* 0x00000004ff007c0c */ /* 0x002fc8000bf05070 */
[----:B------:R-:W-:-:S13]  /*d180*/  ISETP.NE.AND.EX P0, PT, RZ, UR5, PT, P0 ;  /* 0x00000005ff007c0c */ /* 0x000fda000bf05300 */
[----:B------:R-:W-:Y:S05]  /*d190*/  @!P0 EXIT ;  /* 0x000000000000894d */ /* 0x000fea0003800000 */
[----:B------:R-:W-:Y:S05]  /*d1a0*/  BRA `(.L_x_303) ;  /* 0x0000000000087947 */ /* 0x000fea0003800000 */
.L_x_302:
[----:B------:R-:W-:-:S13]  /*d1b0*/  FSETP.NEU.AND P0, PT, R127, RZ, PT ;  /* 0x000000ff7f00720b */ /* 0x000fda0003f0d000 */
[----:B------:R-:W-:Y:S05]  /*d1c0*/  @!P0 EXIT ;  /* 0x000000000000894d */ /* 0x000fea0003800000 */
.L_x_303:
[----:B------:R-:W-:Y:S05]  /*d1d0*/  BSYNC.RECONVERGENT B0 ;  /* 0x0000000000007941 */ /* 0x000fea0003800200 */
.L_x_300:
[----:B------:R-:W-:Y:S01]  /*d1e0*/  LEA R3, R220, UR41, 0x3 ;  /* 0x00000029dc037c11 */ /* 0x000fe2000f8e18ff */
[----:B------:R-:W-:Y:S01]  /*d1f0*/  IMAD.U32 R0, RZ, RZ, UR37 ;  /* 0x00000025ff007e24 */ /* 0x000fe2000f8e00ff */
[----:B------:R-:W-:-:S04]  /*d200*/  DEPBAR.LE SB0, 0x0 ;  /* 0x000080000000791a */ /* 0x000fc80000000000 */
[----:B------:R-:W-:-:S05]  /*d210*/  VIADD R3, R3, 0x50 ;  /* 0x0000005003037836 */ /* 0x000fca0000000000 */
[----:B------:R-:W-:-:S04]  /*d220*/  PRMT R0, R0, 0x654, R3 ;  /* 0x0000065400007816 */ /* 0x000fc80000000003 */
[----:B------:R-:W-:Y:S01]  /*d230*/  SYNCS.ARRIVE.TRANS64.RED.A1T0 RZ, [R0+URZ], RZ ;  /* 0x000000ff00ff79a7 */ /* 0x000fe200081004ff */
[----:B------:R-:W-:Y:S05]  /*d240*/  EXIT ;  /* 0x000000000000794d */ /* 0x000fea0003800000 */
.L_x_19:
[----:B----4-:R4:W1:Y:S02]  /*d250*/  SYNCS.PHASECHK.TRANS64.TRYWAIT P0, [R3+URZ+0xd0], R2 ;  /* 0x0000d002030075a7 */ /* 0x01086400080011ff */
[----:B-1----:R-:W-:Y:S05]  /*d260*/  @!P0 NANOSLEEP.SYNCS 0x989680 ;  /* 0x009896800000895d */ /* 0x002fea0003900000 */
[----:B------:R-:W1:Y:S02]  /*d270*/  @!P0 SYNCS.PHASECHK.TRANS64 P0, [R3+URZ+0xd0], R2 ;  /* 0x0000d002030085a7 */ /* 0x000e6400080010ff */
[----:B-1----:R-:W-:Y:S05]  /*d280*/  @!P0 BRA `(.L_x_19) ;  /* 0xfffffffc00f08947 */ /* 0x002fea000383ffff */
[----:B------:R-:W-:Y:S05]  /*d290*/  BRA `(.L_x_304) ;  /* 0xffffff4000a47947 */ /* 0x000fea000383ffff */
.L_x_22:
[----:B-1----:R-:W-:-:S07]  /*d2a0*/  MOV R2, UR33 ;  /* 0x0000002100027c02 */ /* 0x002fce0008000f00 */
.L_x_305:
[----:B-1----:R1:W4:Y:S02]  /*d2b0*/  SYNCS.PHASECHK.TRANS64.TRYWAIT P0, [R2+URZ+0x18], R5 ;  /* 0x00001805020075a7 */ /* 0x00232400080011ff */
[----:B----4-:R-:W-:Y:S05]  /*d2c0*/  @!P0 NANOSLEEP.SYNCS 0x989680 ;  /* 0x009896800000895d */ /* 0x010fea0003900000 */
[----:B------:R-:W4:Y:S02]  /*d2d0*/  @!P0 SYNCS.PHASECHK.TRANS64 P0, [R2+URZ+0x18], R5 ;  /* 0x00001805020085a7 */ /* 0x000f2400080010ff */
[----:B----4-:R-:W-:Y:S05]  /*d2e0*/  @!P0 BRA `(.L_x_305) ;  /* 0xfffffffc00f08947 */ /* 0x010fea000383ffff */
[----:B------:R-:W-:Y:S05]  /*d2f0*/  BRA `(.L_x_21) ;  /* 0xffffff4000f47947 */ /* 0x000fea000383ffff */
.L_x_28:
[----:B-1----:R-:W-:-:S07]  /*d300*/  MOV R2, UR17 ;  /* 0x0000001100027c02 */ /* 0x002fce0008000f00 */
.L_x_306:
[----:B-1----:R1:W4:Y:S02]  /*d310*/  SYNCS.PHASECHK.TRANS64.TRYWAIT P0, [R2+URZ+0x18], R5 ;  /* 0x00001805020075a7 */ /* 0x00232400080011ff */
[----:B----4-:R-:W-:Y:S05]  /*d320*/  @!P0 NANOSLEEP.SYNCS 0x989680 ;  /* 0x009896800000895d */ /* 0x010fea0003900000 */
[----:B------:R-:W4:Y:S02]  /*d330*/  @!P0 SYNCS.PHASECHK.TRANS64 P0, [R2+URZ+0x18], R5 ;  /* 0x00001805020085a7 */ /* 0x000f2400080010ff */
[----:B----4-:R-:W-:Y:S05]  /*d340*/  @!P0 BRA `(.L_x_306) ;  /* 0xfffffffc00f08947 */ /* 0x010fea000383ffff */
[----:B------:R-:W-:Y:S05]  /*d350*/  BRA `(.L_x_27) ;  /* 0xffffff4400a07947 */ /* 0x000fea000383ffff */
.L_x_32:
[----:B-1----:R1:W4:Y:S02]  /*d360*/  SYNCS.PHASECHK.TRANS64.TRYWAIT P0, [R2+URZ+0x80], R3 ;  /* 0x00008003020075a7 */ /* 0x00232400080011ff */
[----:B----4-:R-:W-:Y:S05]  /*d370*/  @!P0 NANOSLEEP.SYNCS 0x989680 ;  /* 0x009896800000895d */ /* 0x010fea0003900000 */
[----:B------:R-:W4:Y:S02]  /*d380*/  @!P0 SYNCS.PHASECHK.TRANS64 P0, [R2+URZ+0x80], R3 ;  /* 0x00008003020085a7 */ /* 0x000f2400080010ff */
[----:B----4-:R-:W-:Y:S05]  /*d390*/  @!P0 BRA `(.L_x_32) ;  /* 0xfffffffc00f08947 */ /* 0x010fea000383ffff */
[----:B------:R-:W-:Y:S05]  /*d3a0*/  BRA `(.L_x_307) ;  /* 0xffffff4800307947 */ /* 0x000fea000383ffff */
.L_x_36:
[----:B--2---:R-:W-:-:S07]  /*d3b0*/  MOV R0, UR5 ;  /* 0x0000000500007c02 */ /* 0x004fce0008000f00 */
.L_x_308:
[----:B-1----:R1:W2:Y:S02]  /*d3c0*/  SYNCS.PHASECHK.TRANS64.TRYWAIT P0, [R0+URZ], R3 ;  /* 0x00000003000075a7 */ /* 0x0022a400080011ff */
[----:B--2---:R-:W-:Y:S05]  /*d3d0*/  @!P0 NANOSLEEP.SYNCS 0x989680 ;  /* 0x009896800000895d */ /* 0x004fea0003900000 */
[----:B------:R-:W2:Y:S02]  /*d3e0*/  @!P0 SYNCS.PHASECHK.TRANS64 P0, [R0+URZ], R3 ;  /* 0x00000003000085a7 */ /* 0x000ea400080010ff */
[----:B--2---:R-:W-:Y:S05]  /*d3f0*/  @!P0 BRA `(.L_x_308) ;  /* 0xfffffffc00f08947 */ /* 0x004fea000383ffff */
[----:B------:R-:W-:Y:S05]  /*d400*/  BRA `(.L_x_309) ;  /* 0xffffff4c00a07947 */ /* 0x000fea000383ffff */
.L_x_37:
[----:B--2---:R-:W-:-:S07]  /*d410*/  MOV R0, UR5 ;  /* 0x0000000500007c02 */ /* 0x004fce0008000f00 */
.L_x_310:
[----:B-1----:R1:W2:Y:S02]  /*d420*/  SYNCS.PHASECHK.TRANS64.TRYWAIT P0, [R0+URZ], R3 ;  /* 0x00000003000075a7 */ /* 0x0022a400080011ff */
[----:B--2---:R-:W-:Y:S05]  /*d430*/  @!P0 NANOSLEEP.SYNCS 0x989680 ;  /* 0x009896800000895d */ /* 0x004fea0003900000 */
[----:B------:R-:W2:Y:S02]  /*d440*/  @!P0 SYNCS.PHASECHK.TRANS64 P0, [R0+URZ], R3 ;  /* 0x00000003000085a7 */ /* 0x000ea400080010ff */
[----:B--2---:R-:W-:Y:S05]  /*d450*/  @!P0 BRA `(.L_x_310) ;  /* 0xfffffffc00f08947 */ /* 0x004fea000383ffff */
[----:B------:R-:W-:Y:S05]  /*d460*/  BRA `(.L_x_311) ;  /* 0xffffff4c00ac7947 */ /* 0x000fea000383ffff */
.L_x_40:
[----:B-1----:R1:W2:Y:S02]  /*d470*/  SYNCS.PHASECHK.TRANS64.TRYWAIT P0, [R0+URZ+0xc0], R5 ;  /* 0x0000c005000075a7 */ /* 0x0022a400080011ff */
[----:B--2---:R-:W-:Y:S05]  /*d480*/  @!P0 NANOSLEEP.SYNCS 0x989680 ;  /* 0x009896800000895d */ /* 0x004fea0003900000 */
[----:B------:R-:W2:Y:S02]  /*d490*/  @!P0 SYNCS.PHASECHK.TRANS64 P0, [R0+URZ+0xc0], R5 ;  /* 0x0000c005000085a7 */ /* 0x000ea400080010ff */
[----:B--2---:R-:W-:Y:S05]  /*d4a0*/  @!P0 BRA `(.L_x_40) ;  /* 0xfffffffc00f08947 */ /* 0x004fea000383ffff */
[----:B------:R-:W-:Y:S05]  /*d4b0*/  BRA `(.L_x_312) ;  /* 0xffffff5000087947 */ /* 0x000fea000383ffff */
.L_x_41:
[----:B------:R-:W-:-:S07]  /*d4c0*/  MOV R0, UR5 ;  /* 0x0000000500007c02 */ /* 0x000fce0008000f00 */
.L_x_313:
[----:B-1----:R1:W2:Y:S02]  /*d4d0*/  SYNCS.PHASECHK.TRANS64.TRYWAIT P0, [R0+URZ+0x90], R5 ;  /* 0x00009005000075a7 */ /* 0x0022a400080011ff */
[----:B--2---:R-:W-:Y:S05]  /*d4e0*/  @!P0 NANOSLEEP.SYNCS 0x989680 ;  /* 0x009896800000895d */ /* 0x004fea0003900000 */
[----:B------:R-:W2:Y:S02]  /*d4f0*/  @!P0 SYNCS.PHASECHK.TRANS64 P0, [R0+URZ+0x90], R5 ;  /* 0x00009005000085a7 */ /* 0x000ea400080010ff */
[----:B--2---:R-:W-:Y:S05]  /*d500*/  @!P0 BRA `(.L_x_313) ;  /* 0xfffffffc00f08947 */ /* 0x004fea000383ffff */
[----:B------:R-:W-:Y:S05]  /*d510*/  BRA `(.L_x_314) ;  /* 0xffffff5000187947 */ /* 0x000fea000383ffff */
.L_x_42:
[----:B-1----:R1:W2:Y:S02]  /*d520*/  SYNCS.PHASECHK.TRANS64.TRYWAIT P1, [R0+URZ+0x80], R5 ;  /* 0x00008005000075a7 */ /* 0x0022a400080211ff */
[----:B--2---:R-:W-:Y:S05]  /*d530*/  @!P1 NANOSLEEP.SYNCS 0x989680 ;  /* 0x009896800000995d */ /* 0x004fea0003900000 */
[----:B------:R-:W2:Y:S02]  /*d540*/  @!P1 SYNCS.PHASECHK.TRANS64 P1, [R0+URZ+0x80], R5 ;  /* 0x00008005000095a7 */ /* 0x000ea400080210ff */
[----:B--2---:R-:W-:Y:S05]  /*d550*/  @!P1 BRA `(.L_x_42) ;  /* 0xfffffffc00f09947 */ /* 0x004fea000383ffff */
[----:B------:R-:W-:Y:S05]  /*d560*/  BRA `(.L_x_315) ;  /* 0xffffff5000487947 */ /* 0x000fea000383ffff */
.L_x_45:
[----:B------:R-:W-:-:S07]  /*d570*/  MOV R0, UR5 ;  /* 0x0000000500007c02 */ /* 0x000fce0008000f00 */
.L_x_316:
[----:B-1----:R1:W2:Y:S02]  /*d580*/  SYNCS.PHASECHK.TRANS64.TRYWAIT P0, [R0+URZ+0x90], R3 ;  /* 0x00009003000075a7 */ /* 0x0022a400080011ff */
[----:B--2---:R-:W-:Y:S05]  /*d590*/  @!P0 NANOSLEEP.SYNCS 0x989680 ;  /* 0x009896800000895d */ /* 0x004fea0003900000 */
[----:B------:R-:W2:Y:S02]  /*d5a0*/  @!P0 SYNCS.PHASECHK.TRANS64 P0, [R0+URZ+0x90], R3 ;  /* 0x00009003000085a7 */ /* 0x000ea400080010ff */
[----:B--2---:R-:W-:Y:S05]  /*d5b0*/  @!P0 BRA `(.L_x_316) ;  /* 0xfffffffc00f08947 */ /* 0x004fea000383ffff */
[----:B------:R-:W-:Y:S05]  /*d5c0*/  BRA `(.L_x_44) ;  /* 0xffffff50009c7947 */ /* 0x000fea000383ffff */
.L_x_52:
[----:B-1----:R1:W2:Y:S02]  /*d5d0*/  SYNCS.PHASECHK.TRANS64.TRYWAIT P1, [R0+URZ+0x80], R5 ;  /* 0x00008005000075a7 */ /* 0x0022a400080211ff */
[----:B--2---:R-:W-:Y:S05]  /*d5e0*/  @!P1 NANOSLEEP.SYNCS 0x989680 ;  /* 0x009896800000995d */ /* 0x004fea0003900000 */
[----:B------:R-:W2:Y:S02]  /*d5f0*/  @!P1 SYNCS.PHASECHK.TRANS64 P1, [R0+URZ+0x80], R5 ;  /* 0x00008005000095a7 */ /* 0x000ea400080210ff */
[----:B--2---:R-:W-:Y:S05]  /*d600*/  @!P1 BRA `(.L_x_52) ;  /* 0xfffffffc00f09947 */ /* 0x004fea000383ffff */
[----:B------:R-:W-:Y:S05]  /*d610*/  BRA `(.L_x_317) ;  /* 0xffffff58000c7947 */ /* 0x000fea000383ffff */
.L_x_53:
[----:B------:R-:W-:-:S07]  /*d620*/  MOV R3, UR7 ;  /* 0x0000000700037c02 */ /* 0x000fce0008000f00 */
.L_x_318:
[----:B-1----:R1:W2:Y:S02]  /*d630*/  SYNCS.PHASECHK.TRANS64.TRYWAIT P0, [R3+URZ+0xb0], R0 ;  /* 0x0000b000030075a7 */ /* 0x0022a400080011ff */
[----:B--2---:R-:W-:Y:S05]  /*d640*/  @!P0 NANOSLEEP.SYNCS 0x989680 ;  /* 0x009896800000895d */ /* 0x004fea0003900000 */
[----:B------:R-:W2:Y:S02]  /*d650*/  @!P0 SYNCS.PHASECHK.TRANS64 P0, [R3+URZ+0xb0], R0 ;  /* 0x0000b000030085a7 */ /* 0x000ea400080010ff */
[----:B--2---:R-:W-:Y:S05]  /*d660*/  @!P0 BRA `(.L_x_318) ;  /* 0xfffffffc00f08947 */ /* 0x004fea000383ffff */
[----:B------:R-:W-:Y:S05]  /*d670*/  BRA `(.L_x_319) ;  /* 0xffffff5800447947 */ /* 0x000fea000383ffff */
.L_x_56:
[----:B------:R-:W-:Y:S07]  /*d680*/  MOV R0, UR6 ;  /* 0x0000000600007c02 */ /* 0x000fee0008000f00 */
.L_x_320:
[----:B-1----:R1:W2:Y:S02]  /*d690*/  SYNCS.PHASECHK.TRANS64.TRYWAIT P0, [R0+URZ], R3 ;  /* 0x00000003000075a7 */ /* 0x0022a400080011ff */
[----:B--2---:R-:W-:Y:S05]  /*d6a0*/  @!P0 NANOSLEEP.SYNCS 0x989680 ;  /* 0x009896800000895d */ /* 0x004fea0003900000 */
[----:B------:R-:W2:Y:S02]  /*d6b0*/  @!P0 SYNCS.PHASECHK.TRANS64 P0, [R0+URZ], R3 ;  /* 0x00000003000085a7 */ /* 0x000ea400080010ff */
[----:B--2---:R-:W-:Y:S05]  /*d6c0*/  @!P0 BRA `(.L_x_320) ;  /* 0xfffffffc00f08947 */ /* 0x004fea000383ffff */
[----:B------:R-:W-:Y:S05]  /*d6d0*/  BRA `(.L_x_55) ;  /* 0xffffff5800607947 */ /* 0x000fea000383ffff */
.L_x_59:
[----:B------:R-:W-:-:S07]  /*d6e0*/  MOV R0, UR6 ;  /* 0x0000000600007c02 */ /* 0x000fce0008000f00 */
.L_x_321:
[----:B--2---:R2:W4:Y:S02]  /*d6f0*/  SYNCS.PHASECHK.TRANS64.TRYWAIT P0, [R0+URZ], R3 ;  /* 0x00000003000075a7 */ /* 0x00452400080011ff */
[----:B----4-:R-:W-:Y:S05]  /*d700*/  @!P0 NANOSLEEP.SYNCS 0x989680 ;  /* 0x009896800000895d */ /* 0x010fea0003900000 */
[----:B------:R-:W4:Y:S02]  /*d710*/  @!P0 SYNCS.PHASECHK.TRANS64 P0, [R0+URZ], R3 ;  /* 0x00000003000085a7 */ /* 0x000f2400080010ff */
[----:B----4-:R-:W-:Y:S05]  /*d720*/  @!P0 BRA `(.L_x_321) ;  /* 0xfffffffc00f08947 */ /* 0x010fea000383ffff */
[----:B------:R-:W-:Y:S05]  /*d730*/  BRA `(.L_x_322) ;  /* 0xffffff5c003c7947 */ /* 0x000fea000383ffff */
.L_x_60:
[----:B------:R-:W-:-:S07]  /*d740*/  MOV R0, UR7 ;  /* 0x0000000700007c02 */ /* 0x000fce0008000f00 */
.L_x_323:
[----:B-1----:R1:W2:Y:S02]  /*d750*/  SYNCS.PHASECHK.TRANS64.TRYWAIT P0, [R0+URZ], R3 ;  /* 0x00000003000075a7 */ /* 0x0022a400080011ff */
[----:B--2---:R-:W-:Y:S05]  /*d760*/  @!P0 NANOSLEEP.SYNCS 0x989680 ;  /* 0x009896800000895d */ /* 0x004fea0003900000 */
[----:B------:R-:W2:Y:S02]  /*d770*/  @!P0 SYNCS.PHASECHK.TRANS64 P0, [R0+URZ], R3 ;  /* 0x00000003000085a7 */ /* 0x000ea400080010ff */
[----:B--2---:R-:W-:Y:S05]  /*d780*/  @!P0 BRA `(.L_x_323) ;  /* 0xfffffffc00f08947 */ /* 0x004fea000383ffff */
[----:B------:R-:W-:Y:S05]  /*d790*/  BRA `(.L_x_324) ;  /* 0xffffff5c00487947 */ /* 0x000fea000383ffff */
.L_x_65:
[----:B--2---:R2:W3:Y:S02]  /*d7a0*/  SYNCS.PHASECHK.TRANS64.TRYWAIT P0, [R0+URZ+0x80], R3 ;  /* 0x00008003000075a7 */ /* 0x0044e400080011ff */
[----:B---3--:R-:W-:Y:S05]  /*d7b0*/  @!P0 NANOSLEEP.SYNCS 0x989680 ;  /* 0x009896800000895d */ /* 0x008fea0003900000 */
[----:B------:R-:W3:Y:S02]  /*d7c0*/  @!P0 SYNCS.PHASECHK.TRANS64 P0, [R0+URZ+0x80], R3 ;  /* 0x00008003000085a7 */ /* 0x000ee400080010ff */
[----:B---3--:R-:W-:Y:S05]  /*d7d0*/  @!P0 BRA `(.L_x_65) ;  /* 0xfffffffc00f08947 */ /* 0x008fea000383ffff */
[----:B------:R-:W-:Y:S05]  /*d7e0*/  BRA `(.L_x_325) ;  /* 0xffffff6000547947 */ /* 0x000fea000383ffff */
.L_x_68:
[----:B------:R-:W-:Y:S07]  /*d7f0*/  MOV R0, UR7 ;  /* 0x0000000700007c02 */ /* 0x000fee0008000f00 */
.L_x_326:
[----:B--2---:R2:W3:Y:S02]  /*d800*/  SYNCS.PHASECHK.TRANS64.TRYWAIT P0, [R0+URZ+0x78], R3 ;  /* 0x00007803000075a7 */ /* 0x0044e400080011ff */
[----:B---3--:R-:W-:Y:S05]  /*d810*/  @!P0 NANOSLEEP.SYNCS 0x989680 ;  /* 0x009896800000895d */ /* 0x008fea0003900000 */
[----:B------:R-:W3:Y:S02]  /*d820*/  @!P0 SYNCS.PHASECHK.TRANS64 P0, [R0+URZ+0x78], R3 ;  /* 0x00007803000085a7 */ /* 0x000ee400080010ff */
[----:B---3--:R-:W-:Y:S05]  /*d830*/  @!P0 BRA `(.L_x_326) ;  /* 0xfffffffc00f08947 */ /* 0x008fea000383ffff */
[----:B------:R-:W-:Y:S05]  /*d840*/  BRA `(.L_x_67) ;  /* 0xffffff6400347947 */ /* 0x000fea000383ffff */
.L_x_71:
[----:B------:R-:W-:Y:S07]  /*d850*/  MOV R3, UR7 ;  /* 0x0000000700037c02 */ /* 0x000fee0008000f00 */
.L_x_327:
[----:B-1----:R1:W2:Y:S02]  /*d860*/  SYNCS.PHASECHK.TRANS64.TRYWAIT P0, [R3+URZ+0x50], R12 ;  /* 0x0000500c030075a7 */ /* 0x0022a400080011ff */
[----:B--2---:R-:W-:Y:S05]  /*d870*/  @!P0 NANOSLEEP.SYNCS 0x989680 ;  /* 0x009896800000895d */ /* 0x004fea0003900000 */
[----:B------:R-:W2:Y:S02]  /*d880*/  @!P0 SYNCS.PHASECHK.TRANS64 P0, [R3+URZ+0x50], R12 ;  /* 0x0000500c030085a7 */ /* 0x000ea400080010ff */
[----:B--2---:R-:W-:Y:S05]  /*d890*/  @!P0 BRA `(.L_x_327) ;  /* 0xfffffffc00f08947 */ /* 0x004fea000383ffff */
[----:B------:R-:W-:Y:S05]  /*d8a0*/  BRA `(.L_x_328) ;  /* 0xffffff6400ac7947 */ /* 0x000fea000383ffff */
.L_x_72:
[----:B-1----:R-:W-:Y:S07]  /*d8b0*/  MOV R3, UR7 ;  /* 0x0000000700037c02 */ /* 0x002fee0008000f00 */
.L_x_329:
[----:B-1----:R1:W2:Y:S02]  /*d8c0*/  SYNCS.PHASECHK.TRANS64.TRYWAIT P0, [R3+URZ+0x58], R12 ;  /* 0x0000580c030075a7 */ /* 0x0022a400080011ff */
[----:B--2---:R-:W-:Y:S05]  /*d8d0*/  @!P0 NANOSLEEP.SYNCS 0x989680 ;  /* 0x009896800000895d */ /* 0x004fea0003900000 */
[----:B------:R-:W2:Y:S02]  /*d8e0*/  @!P0 SYNCS.PHASECHK.TRANS64 P0, [R3+URZ+0x58], R12 ;  /* 0x0000580c030085a7 */ /* 0x000ea400080010ff */
[----:B--2---:R-:W-:Y:S05]  /*d8f0*/  @!P0 BRA `(.L_x_329) ;  /* 0xfffffffc00f08947 */ /* 0x004fea000383ffff */
[----:B------:R-:W-:Y:S05]  /*d900*/  BRA `(.L_x_330) ;  /* 0xffffff6400e87947 */ /* 0x000fea000383ffff */
.L_x_73:
[----:B-1----:R-:W-:Y:S07]  /*d910*/  MOV R3, UR7 ;  /* 0x0000000700037c02 */ /* 0x002fee0008000f00 */
.L_x_331:
[----:B-1----:R1:W2:Y:S02]  /*d920*/  SYNCS.PHASECHK.TRANS64.TRYWAIT P0, [R3+URZ+0x60], R12 ;  /* 0x0000600c030075a7 */ /* 0x0022a400080011ff */
[----:B--2---:R-:W-:Y:S05]  /*d930*/  @!P0 NANOSLEEP.SYNCS 0x989680 ;  /* 0x009896800000895d */ /* 0x004fea0003900000 */
[----:B------:R-:W2:Y:S02]  /*d940*/  @!P0 SYNCS.PHASECHK.TRANS64 P0, [R3+URZ+0x60], R12 ;  /* 0x0000600c030085a7 */ /* 0x000ea400080010ff */
[----:B--2---:R-:W-:Y:S05]  /*d950*/  @!P0 BRA `(.L_x_331) ;  /* 0xfffffffc00f08947 */ /* 0x004fea000383ffff */
[----:B------:R-:W-:Y:S05]  /*d960*/  BRA `(.L_x_332) ;  /* 0xffffff6800307947 */ /* 0x000fea000383ffff */
.L_x_74:
[----:B------:R-:W-:Y:S07]  /*d970*/  MOV R3, UR7 ;  /* 0x0000000700037c02 */ /* 0x000fee0008000f00 */
.L_x_333:
[----:B-1----:R1:W2:Y:S02]  /*d980*/  SYNCS.PHASECHK.TRANS64.TRYWAIT P0, [R3+URZ+0x68], R12 ;  /* 0x0000680c030075a7 */ /* 0x0022a400080011ff */
[----:B--2---:R-:W-:Y:S05]  /*d990*/  @!P0 NANOSLEEP.SYNCS 0x989680 ;  /* 0x009896800000895d */ /* 0x004fea0003900000 */
[----:B------:R-:W2:Y:S02]  /*d9a0*/  @!P0 SYNCS.PHASECHK.TRANS64 P0, [R3+URZ+0x68], R12 ;  /* 0x0000680c030085a7 */ /* 0x000ea400080010ff */
[----:B--2---:R-:W-:Y:S05]  /*d9b0*/  @!P0 BRA `(.L_x_333) ;  /* 0xfffffffc00f08947 */ /* 0x004fea000383ffff */
[----:B------:R-:W-:Y:S05]  /*d9c0*/  BRA `(.L_x_334) ;  /* 0xffffff6800b87947 */ /* 0x000fea000383ffff */
.L_x_76:
[----:B------:R-:W-:-:S07]  /*d9d0*/  MOV R0, UR7 ;  /* 0x0000000700007c02 */ /* 0x000fce0008000f00 */
.L_x_335:
[----:B-1----:R1:W3:Y:S02]  /*d9e0*/  SYNCS.PHASECHK.TRANS64.TRYWAIT P0, [R0+URZ+0x50], R3 ;  /* 0x00005003000075a7 */ /* 0x0022e400080011ff */
[----:B---3--:R-:W-:Y:S05]  /*d9f0*/  @!P0 NANOSLEEP.SYNCS 0x989680 ;  /* 0x009896800000895d */ /* 0x008fea0003900000 */
[----:B------:R-:W3:Y:S02]  /*da00*/  @!P0 SYNCS.PHASECHK.TRANS64 P0, [R0+URZ+0x50], R3 ;  /* 0x00005003000085a7 */ /* 0x000ee400080010ff */
[----:B---3--:R-:W-:Y:S05]  /*da10*/  @!P0 BRA `(.L_x_335) ;  /* 0xfffffffc00f08947 */ /* 0x008fea000383ffff */
[----:B------:R-:W-:Y:S05]  /*da20*/  BRA `(.L_x_336) ;  /* 0xffffff6c00287947 */ /* 0x000fea000383ffff */
.L_x_77:
[----:B-1----:R-:W-:-:S07]  /*da30*/  MOV R0, UR7 ;  /* 0x0000000700007c02 */ /* 0x002fce0008000f00 */
.L_x_337:
[----:B-1----:R1:W3:Y:S02]  /*da40*/  SYNCS.PHASECHK.TRANS64.TRYWAIT P0, [R0+URZ+0x58], R3 ;  /* 0x00005803000075a7 */ /* 0x0022e400080011ff */
[----:B---3--:R-:W-:Y:S05]  /*da50*/  @!P0 NANOSLEEP.SYNCS 0x989680 ;  /* 0x009896800000895d */ /* 0x008fea0003900000 */
[----:B------:R-:W3:Y:S02]  /*da60*/  @!P0 SYNCS.PHASECHK.TRANS64 P0, [R0+URZ+0x58], R3 ;  /* 0x00005803000085a7 */ /* 0x000ee400080010ff */
[----:B---3--:R-:W-:Y:S05]  /*da70*/  @!P0 BRA `(.L_x_337) ;  /* 0xfffffffc00f08947 */ /* 0x008fea000383ffff */
[----:B------:R-:W-:Y:S05]  /*da80*/  BRA `(.L_x_338) ;  /* 0xffffff6c00187947 */ /* 0x000fea000383ffff */
.L_x_78:
[----:B-1----:R-:W-:-:S07]  /*da90*/  MOV R0, UR7 ;  /* 0x0000000700007c02 */ /* 0x002fce0008000f00 */
.L_x_339:
[----:B-1----:R1:W3:Y:S02]  /*daa0*/  SYNCS.PHASECHK.TRANS64.TRYWAIT P0, [R0+URZ+0x60], R3 ;  /* 0x00006003000075a7 */ /* 0x0022e400080011ff */
[----:B---3--:R-:W-:Y:S05]  /*dab0*/  @!P0 NANOSLEEP.SYNCS 0x989680 ;  /* 0x009896800000895d */ /* 0x008fea0003900000 */
[----:B------:R-:W3:Y:S02]  /*dac0*/  @!P0 SYNCS.PHASECHK.TRANS64 P0, [R0+URZ+0x60], R3 ;  /* 0x00006003000085a7 */ /* 0x000ee400080010ff */
[----:B---3--:R-:W-:Y:S05]  /*dad0*/  @!P0 BRA `(.L_x_339) ;  /* 0xfffffffc00f08947 */ /* 0x008fea000383ffff */
[----:B------:R-:W-:Y:S05]  /*dae0*/  BRA `(.L_x_340) ;  /* 0xffffff6c00087947 */ /* 0x000fea000383ffff */
.L_x_80:
[----:B-1----:R1:W2:Y:S02]  /*daf0*/  SYNCS.PHASECHK.TRANS64.TRYWAIT P0, [R0+URZ+0x80], R3 ;  /* 0x00008003000075a7 */ /* 0x0022a400080011ff */
[----:B--2---:R-:W-:Y:S05]  /*db00*/  @!P0 NANOSLEEP.SYNCS 0x989680 ;  /* 0x009896800000895d */ /* 0x004fea0003900000 */
[----:B------:R-:W2:Y:S02]  /*db10*/  @!P0 SYNCS.PHASECHK.TRANS64 P0, [R0+URZ+0x80], R3 ;  /* 0x00008003000085a7 */ /* 0x000ea400080010ff */
[----:B--2---:R-:W-:Y:S05]  /*db20*/  @!P0 BRA `(.L_x_80) ;  /* 0xfffffffc00f08947 */ /* 0x004fea000383ffff */
[----:B------:R-:W-:Y:S05]  /*db30*/  BRA `(.L_x_341) ;  /* 0xffffff6c00b07947 */ /* 0x000fea000383ffff */
.L_x_94:
[----:B-1----:R1:W2:Y:S02]  /*db40*/  SYNCS.PHASECHK.TRANS64.TRYWAIT P0, [R3+URZ+0x30], R0 ;  /* 0x00003000030075a7 */ /* 0x0022a400080011ff */
[----:B--2---:R-:W-:Y:S05]  /*db50*/  @!P0 NANOSLEEP.SYNCS 0x989680 ;  /* 0x009896800000895d */ /* 0x004fea0003900000 */
[----:B------:R-:W2:Y:S02]  /*db60*/  @!P0 SYNCS.PHASECHK.TRANS64 P0, [R3+URZ+0x30], R0 ;  /* 0x00003000030085a7 */ /* 0x000ea400080010ff */
[----:B--2---:R-:W-:Y:S05]  /*db70*/  @!P0 BRA `(.L_x_94) ;  /* 0xfffffffc00f08947 */ /* 0x004fea000383ffff */
[----:B------:R-:W-:Y:S05]  /*db80*/  BRA `(.L_x_93) ;  /* 0xffffff7c00447947 */ /* 0x000fea000383ffff */
.L_x_97:
[----:B----4-:R4:W1:Y:S02]  /*db90*/  SYNCS.PHASECHK.TRANS64.TRYWAIT P1, [R124+URZ+0xa0], R3 ;  /* 0x0000a0037c0075a7 */ /* 0x01086400080211ff */
[----:B-1----:R-:W-:Y:S05]  /*dba0*/  @!P1 NANOSLEEP.SYNCS 0x989680 ;  /* 0x009896800000995d */ /* 0x002fea0003900000 */
[----:B------:R-:W1:Y:S02]  /*dbb0*/  @!P1 SYNCS.PHASECHK.TRANS64 P1, [R124+URZ+0xa0], R3 ;  /* 0x0000a0037c0095a7 */ /* 0x000e6400080210ff */
[----:B-1----:R-:W-:Y:S05]  /*dbc0*/  @!P1 BRA `(.L_x_97) ;  /* 0xfffffffc00f09947 */ /* 0x002fea000383ffff */
[----:B------:R-:W-:Y:S05]  /*dbd0*/  BRA `(.L_x_96) ;  /* 0xffffff7c00b47947 */ /* 0x000fea000383ffff */
        .weak           $__internal_0_$__cuda_sm10x_tcgen05_guardrail_trap_col_being_dealloced_not_returned_by_alloc
        .type           $__internal_0_$__cuda_sm10x_tcgen05_guardrail_trap_col_being_dealloced_not_returned_by_alloc,@function
        .size           $__internal_0_$__cuda_sm10x_tcgen05_guardrail_trap_col_being_dealloced_not_returned_by_alloc,($__internal_1_$__cuda_sm10x_tcgen05_guardrail_trap_phase_invalid_during_alloc - $__internal_0_$__cuda_sm10x_tcgen05_guardrail_trap_col_being_dealloced_not_returned_by_alloc)
$__internal_0_$__cuda_sm10x_tcgen05_guardrail_trap_col_being_dealloced_not_returned_by_alloc:
[----:B------:R-:W-:Y:S05]  /*dbe0*/  BPT.TRAP 0x1 ;  /* 0x000000040000795c */ /* 0x000fea0000300000 */
[----:B------:R-:W-:-:S04]  /*dbf0*/  HFMA2 R3, -RZ, RZ, 0, 0 ;  /* 0x00000000ff037431 */ /* 0x000fc800000001ff */
[----:B------:R-:W-:Y:S05]  /*dc00*/  RET.REL.NODEC R2 `(_ZN7cutlass13device_kernelINS_4gemm6kernel13GemmUniversalIN4cute5tupleIJiiiiEEENS1_10collective13CollectiveMmaINS1_35MainloopSm100TmaUmmaWarpSpecializedILi3ELi2ELi2ENS5_IJNS4_1CILi1EEESB_SB_EEEEENS5_IJNSA_ILi128EEENSA_ILi256EEENSA_ILi64EEEEEENS_6half_tENS5_IJlSB_lEEESI_SJ_NS4_8TiledMMAINS4_8MMA_AtomIJNS4_20SM100_MMA_F16BF16_SSISI_SI_fLi128ELi256ELNS4_4UMMA5MajorE0ELSO_0ELNSN_7ScaleInE0ELSP_0EEEEEENS4_6LayoutISC_NS5_IJNSA_ILi0EEEST_ST_EEEEENS5_IJNS4_10UnderscoreESW_SW_EEEEENS4_13SM90_TMA_LOADENS4_14ComposedLayoutINS4_7SwizzleILi3ELi4ELi3EEENS4_18smem_ptr_flag_bitsILi16EEENSS_INS5_IJNSA_ILi8EEESG_EEENS5_IJSG_SB_EEEEEEEvNS4_8identityESZ_S19_vS1A_EENS_8epilogue10collective18CollectiveEpilogueINS1C_23Sm100TmaWarpSpecializedILi4ELi2ELi64ELb1ELb0EEEJSH_NS5_IJNSS_ISE_SB_EENSS_ISG_SB_EEEEESI_SJ_SI_SJ_NS1C_6fusion15FusionCallbacksIS1G_NS1K_13LinCombEltActINS1C_6thread7SigmoidESI_fSI_fLNS_15FloatRoundStyleE2EEESH_S1J_JEEENS4_5SM1004TMEM4LOAD26SM100_TMEM_LOAD_32dp32b64xESZ_S19_NS4_39AutoVectorizingCopyWithAssumedAlignmentILi128EEENS4_14SM90_TMA_STOREES19_S1X_S1X_EEEvvEEEEvNT_6ParamsE) ;  /* 0xffffff2002fc7950 */ /* 0x000fea0003c3ffff */
        .weak           $__internal_1_$__cuda_sm10x_tcgen05_guardrail_trap_phase_invalid_during_alloc
        .type           $__internal_1_$__cuda_sm10x_tcgen05_guardrail_trap_phase_invalid_during_alloc,@function
        .size           $__internal_1_$__cuda_sm10x_tcgen05_guardrail_trap_phase_invalid_during_alloc,($__internal_2_$__cuda_sm10x_tcgen05_guardrail_trap_unallocated_columns_being_dealloced - $__internal_1_$__cuda_sm10x_tcgen05_guardrail_trap_phase_invalid_during_alloc)
$__internal_1_$__cuda_sm10x_tcgen05_guardrail_trap_phase_invalid_during_alloc:
[----:B------:R-:W-:Y:S05]  /*dc10*/  BPT.TRAP 0x1 ;  /* 0x000000040000795c */ /* 0x000fea0000300000 */
[----:B------:R-:W-:-:S04]  /*dc20*/  MOV R3, 0x0 ;  /* 0x0000000000037802 */ /* 0x000fc80000000f00 */
[----:B------:R-:W-:Y:S05]  /*dc30*/  RET.REL.NODEC R2 `(_ZN7cutlass13device_kernelINS_4gemm6kernel13GemmUniversalIN4cute5tupleIJiiiiEEENS1_10collective13CollectiveMmaINS1_35MainloopSm100TmaUmmaWarpSpecializedILi3ELi2ELi2ENS5_IJNS4_1CILi1EEESB_SB_EEEEENS5_IJNSA_ILi128EEENSA_ILi256EEENSA_ILi64EEEEEENS_6half_tENS5_IJlSB_lEEESI_SJ_NS4_8TiledMMAINS4_8MMA_AtomIJNS4_20SM100_MMA_F16BF16_SSISI_SI_fLi128ELi256ELNS4_4UMMA5MajorE0ELSO_0ELNSN_7ScaleInE0ELSP_0EEEEEENS4_6LayoutISC_NS5_IJNSA_ILi0EEEST_ST_EEEEENS5_IJNS4_10UnderscoreESW_SW_EEEEENS4_13SM90_TMA_LOADENS4_14ComposedLayoutINS4_7SwizzleILi3ELi4ELi3EEENS4_18smem_ptr_flag_bitsILi16EEENSS_INS5_IJNSA_ILi8EEESG_EEENS5_IJSG_SB_EEEEEEEvNS4_8identityESZ_S19_vS1A_EENS_8epilogue10collective18CollectiveEpilogueINS1C_23Sm100TmaWarpSpecializedILi4ELi2ELi64ELb1ELb0EEEJSH_NS5_IJNSS_ISE_SB_EENSS_ISG_SB_EEEEESI_SJ_SI_SJ_NS1C_6fusion15FusionCallbacksIS1G_NS1K_13LinCombEltActINS1C_6thread7SigmoidESI_fSI_fLNS_15FloatRoundStyleE2EEESH_S1J_JEEENS4_5SM1004TMEM4LOAD26SM100_TMEM_LOAD_32dp32b64xESZ_S19_NS4_39AutoVectorizingCopyWithAssumedAlignmentILi128EEENS4_14SM90_TMA_STOREES19_S1X_S1X_EEEvvEEEEvNT_6ParamsE) ;  /* 0xffffff2002f07950 */ /* 0x000fea0003c3ffff */
        .weak           $__internal_2_$__cuda_sm10x_tcgen05_guardrail_trap_unallocated_columns_being_dealloced
        .type           $__internal_2_$__cuda_sm10x_tcgen05_guardrail_trap_unallocated_columns_being_dealloced,@function
        .size           $__internal_2_$__cuda_sm10x_tcgen05_guardrail_trap_unallocated_columns_being_dealloced,($__internal_3_$__cuda_sm20_rcp_rn_f32_slowpath - $__internal_2_$__cuda_sm10x_tcgen05_guardrail_trap_unallocated_columns_being_dealloced)
$__internal_2_$__cuda_sm10x_tcgen05_guardrail_trap_unallocated_columns_being_dealloced:
[----:B------:R-:W-:Y:S05]  /*dc40*/  BPT.TRAP 0x1 ;  /* 0x000000040000795c */ /* 0x000fea0000300000 */
[----:B------:R-:W-:-:S04]  /*dc50*/  HFMA2 R3, -RZ, RZ, 0, 0 ;  /* 0x00000000ff037431 */ /* 0x000fc800000001ff */
[----:B------:R-:W-:Y:S05]  /*dc60*/  RET.REL.NODEC R2 `(_ZN7cutlass13device_kernelINS_4gemm6kernel13GemmUniversalIN4cute5tupleIJiiiiEEENS1_10collective13CollectiveMmaINS1_35MainloopSm100TmaUmmaWarpSpecializedILi3ELi2ELi2ENS5_IJNS4_1CILi1EEESB_SB_EEEEENS5_IJNSA_ILi128EEENSA_ILi256EEENSA_ILi64EEEEEENS_6half_tENS5_IJlSB_lEEESI_SJ_NS4_8TiledMMAINS4_8MMA_AtomIJNS4_20SM100_MMA_F16BF16_SSISI_SI_fLi128ELi256ELNS4_4UMMA5MajorE0ELSO_0ELNSN_7ScaleInE0ELSP_0EEEEEENS4_6LayoutISC_NS5_IJNSA_ILi0EEEST_ST_EEEEENS5_IJNS4_10UnderscoreESW_SW_EEEEENS4_13SM90_TMA_LOADENS4_14ComposedLayoutINS4_7SwizzleILi3ELi4ELi3EEENS4_18smem_ptr_flag_bitsILi16EEENSS_INS5_IJNSA_ILi8EEESG_EEENS5_IJSG_SB_EEEEEEEvNS4_8identityESZ_S19_vS1A_EENS_8epilogue10collective18CollectiveEpilogueINS1C_23Sm100TmaWarpSpecializedILi4ELi2ELi64ELb1ELb0EEEJSH_NS5_IJNSS_ISE_SB_EENSS_ISG_SB_EEEEESI_SJ_SI_SJ_NS1C_6fusion15FusionCallbacksIS1G_NS1K_13LinCombEltActINS1C_6thread7SigmoidESI_fSI_fLNS_15FloatRoundStyleE2EEESH_S1J_JEEENS4_5SM1004TMEM4LOAD26SM100_TMEM_LOAD_32dp32b64xESZ_S19_NS4_39AutoVectorizingCopyWithAssumedAlignmentILi128EEENS4_14SM90_TMA_STOREES19_S1X_S1X_EEEvvEEEEvNT_6ParamsE) ;  /* 0xffffff2002e47950 */ /* 0x000fea0003c3ffff */
        .weak           $__internal_3_$__cuda_sm20_rcp_rn_f32_slowpath
        .type           $__internal_3_$__cuda_sm20_rcp_rn_f32_slowpath,@function
        .size           $__internal_3_$__cuda_sm20_rcp_rn_f32_slowpath,(.L_x_347 - $__internal_3_$__cuda_sm20_rcp_rn_f32_slowpath)
$__internal_3_$__cuda_sm20_rcp_rn_f32_slowpath:
[----:B------:R-:W-:Y:S01]  /*dc70*/  IMAD.SHL.U32 R97, R101, 0x2, RZ ;  /* 0x0000000265617824 */ /* 0x000fe200078e00ff */
[----:B------:R-:W-:Y:S04]  /*dc80*/  BSSY.RECONVERGENT B0, `(.L_x_342) ;  /* 0x0000030000007945 */ /* 0x000fe80003800200 */
[----:B------:R-:W-:-:S04]  /*dc90*/  SHF.R.U32.HI R97, RZ, 0x18, R97 ;  /* 0x00000018ff617819 */ /* 0x000fc80000011661 */
[----:B------:R-:W-:-:S13]  /*dca0*/  ISETP.NE.U32.AND P0, PT, R97, RZ, PT ;  /* 0x000000ff6100720c */ /* 0x000fda0003f05070 */
[----:B------:R-:W-:Y:S05]  /*dcb0*/  @P0 BRA `(.L_x_343) ;  /* 0x0000000000280947 */ /* 0x000fea0003800000 */
[----:B------:R-:W-:-:S04]  /*dcc0*/  SHF.L.U32 R64, R101, 0x1, RZ ;  /* 0x0000000165407819 */ /* 0x000fc800000006ff */
[----:B------:R-:W-:-:S13]  /*dcd0*/  ISETP.NE.AND P0, PT, R64, RZ, PT ;  /* 0x000000ff4000720c */ /* 0x000fda0003f05270 */
[----:B------:R-:W-:Y:S01]  /*dce0*/  @P0 FFMA R97, R101, 1.84467440737095516160e+19, RZ ;  /* 0x5f80000065610823 */ /* 0x000fe200000000ff */
[----:B------:R-:W-:Y:S08]  /*dcf0*/  @!P0 MUFU.RCP R99, R101 ;  /* 0x0000006500638308 */ /* 0x000ff00000001000 */
[----:B------:R-:W1:Y:S02]  /*dd00*/  @P0 MUFU.RCP R64, R97 ;  /* 0x0000006100400308 */ /* 0x000e640000001000 */
[----:B-1----:R-:W-:-:S04]  /*dd10*/  @P0 FFMA R103, R97, R64, -1 ;  /* 0xbf80000061670423 */ /* 0x002fc80000000040 */
[----:B------:R-:W-:-:S04]  /*dd20*/  @P0 FADD.FTZ R103, -R103, -RZ ;  /* 0x800000ff67670221 */ /* 0x000fc80000010100 */
[----:B------:R-:W-:-:S04]  /*dd30*/  @P0 FFMA R103, R64, R103, R64 ;  /* 0x0000006740670223 */ /* 0x000fc80000000040 */
[----:B------:R-:W-:Y:S01]  /*dd40*/  @P0 FFMA R99, R103, 1.84467440737095516160e+19, RZ ;  /* 0x5f80000067630823 */ /* 0x000fe200000000ff */
[----:B------:R-:W-:Y:S05]  /*dd50*/  BRA `(.L_x_344) ;  /* 0x0000000000887947 */ /* 0x000fea0003800000 */
.L_x_343:
[----:B------:R-:W-:-:S04]  /*dd60*/  IADD3 R64, PT, PT, R97, -0xfd, RZ ;  /* 0xffffff0361407810 */ /* 0x000fc80007ffe0ff */
[----:B------:R-:W-:-:S13]  /*dd70*/  ISETP.GT.U32.AND P0, PT, R64, 0x1, PT ;  /* 0x000000014000780c */ /* 0x000fda0003f04070 */
[----:B------:R-:W-:Y:S05]  /*dd80*/  @P0 BRA `(.L_x_345) ;  /* 0x0000000000780947 */ /* 0x000fea0003800000 */
[----:B------:R-:W-:Y:S01]  /*dd90*/  LOP3.LUT R105, R101, 0x7fffff, RZ, 0xc0, !PT ;  /* 0x007fffff65697812 */ /* 0x000fe200078ec0ff */
[----:B------:R-:W-:Y:S02]  /*dda0*/  IMAD.MOV.U32 R99, RZ, RZ, 0x3 ;  /* 0x00000003ff637424 */ /* 0x000fe400078e00ff */
[----:B------:R-:W-:Y:S01]  /*ddb0*/  VIADD R97, R97, 0xffffff04 ;  /* 0xffffff0461617836 */ /* 0x000fe20000000000 */
[----:B------:R-:W-:Y:S02]  /*ddc0*/  LOP3.LUT R105, R105, 0x3f800000, RZ, 0xfc, !PT ;  /* 0x3f80000069697812 */ /* 0x000fe400078efcff */
[----:B------:R-:W-:Y:S02]  /*ddd0*/  SHF.L.U32 R99, R99, R64, RZ ;  /* 0x0000004063637219 */ /* 0x000fe400000006ff */
[----:B------:R-:W1:Y:S02]  /*dde0*/  MUFU.RCP R104, R105 ;  /* 0x0000006900687308 */ /* 0x000e640000001000 */
[----:B-1----:R-:W-:-:S04]  /*ddf0*/  FFMA R103, R105, R104, -1 ;  /* 0xbf80000069677423 */ /* 0x002fc80000000068 */
[----:B------:R-:W-:-:S04]  /*de00*/  FADD.FTZ R103, -R103, -RZ ;  /* 0x800000ff67677221 */ /* 0x000fc80000010100 */
[CCC-:B------:R-:W-:Y:S01]  /*de10*/  FFMA.RM R106, R104.reuse, R103.reuse, R104.reuse ;  /* 0x00000067686a7223 */ /* 0x1c0fe20000004068 */
[----:B------:R-:W-:-:S04]  /*de20*/  FFMA.RP R103, R104, R103, R104 ;  /* 0x0000006768677223 */ /* 0x000fc80000008068 */
[C---:B------:R-:W-:Y:S02]  /*de30*/  LOP3.LUT R104, R106.reuse, 0x7fffff, RZ, 0xc0, !PT ;  /* 0x007fffff6a687812 */ /* 0x040fe400078ec0ff */
[----:B------:R-:W-:Y:S02]  /*de40*/  FSETP.NEU.FTZ.AND P0, PT, R106, R103, PT ;  /* 0x000000676a00720b */ /* 0x000fe40003f1d000 */
[----:B------:R-:W-:Y:S02]  /*de50*/  LOP3.LUT R104, R104, 0x800000, RZ, 0xfc, !PT ;  /* 0x0080000068687812 */ /* 0x000fe400078efcff */
[----:B------:R-:W-:Y:S02]  /*de60*/  SEL R103, RZ, 0xffffffff, !P0 ;  /* 0xffffffffff677807 */ /* 0x000fe40004000000 */
[----:B------:R-:W-:-:S03]  /*de70*/  LOP3.LUT R99, R99, R104, RZ, 0xc0, !PT ;  /* 0x0000006863637212 */ /* 0x000fc600078ec0ff */
[----:B------:R-:W-:Y:S01]  /*de80*/  IMAD.MOV R103, RZ, RZ, -R103 ;  /* 0x000000ffff677224 */ /* 0x000fe200078e0a67 */
[----:B------:R-:W-:-:S04]  /*de90*/  SHF.R.U32.HI R99, RZ, R64, R99 ;  /* 0x00000040ff637219 */ /* 0x000fc80000011663 */
[--C-:B------:R-:W-:Y:S02]  /*dea0*/  LOP3.LUT P1, RZ, R103, R64, R104.reuse, 0xf8, !PT ;  /* 0x0000004067ff7212 */ /* 0x100fe4000782f868 */
[C---:B------:R-:W-:Y:S02]  /*deb0*/  LOP3.LUT P2, RZ, R99.reuse, 0x1, RZ, 0xc0, !PT ;  /* 0x0000000163ff7812 */ /* 0x040fe4000784c0ff */
[----:B------:R-:W-:Y:S02]  /*dec0*/  LOP3.LUT P0, RZ, R99, 0x2, RZ, 0xc0, !PT ;  /* 0x0000000263ff7812 */ /* 0x000fe4000780c0ff */
[----:B------:R-:W-:Y:S02]  /*ded0*/  SHF.R.U32.HI R104, RZ, R97, R104 ;  /* 0x00000061ff687219 */ /* 0x000fe40000011668 */
[----:B------:R-:W-:-:S04]  /*dee0*/  PLOP3.LUT P0, PT, P2, P1, P0, 0xe0, 0x0 ;  /* 0x000000000000781c */ /* 0x000fc80001703c00 */
[----:B------:R-:W-:Y:S02]  /*def0*/  SEL R64, RZ, 0x1, !P0 ;  /* 0x00000001ff407807 */ /* 0x000fe40004000000 */
[----:B------:R-:W-:-:S03]  /*df00*/  LOP3.LUT P0, RZ, R101, 0x7fffff, RZ, 0xc0, !PT ;  /* 0x007fffff65ff7812 */ /* 0x000fc6000780c0ff */
[----:B------:R-:W-:-:S05]  /*df10*/  IMAD.MOV R64, RZ, RZ, -R64 ;  /* 0x000000ffff407224 */ /* 0x000fca00078e0a40 */
[----:B------:R-:W-:-:S13]  /*df20*/  ISETP.GE.AND P1, PT, R64, RZ, PT ;  /* 0x000000ff4000720c */ /* 0x000fda0003f26270 */
[----:B------:R-:W-:-:S04]  /*df30*/  @!P1 VIADD R104, R104, 0x1 ;  /* 0x0000000168689836 */ /* 0x000fc80000000000 */
[----:B------:R-:W-:-:S05]  /*df40*/  @!P0 IMAD.SHL.U32 R104, R104, 0x2, RZ ;  /* 0x0000000268688824 */ /* 0x000fca00078e00ff */
[----:B------:R-:W-:Y:S01]  /*df50*/  LOP3.LUT R99, R104, 0x80000000, R101, 0xf8, !PT ;  /* 0x8000000068637812 */ /* 0x000fe200078ef865 */
[----:B------:R-:W-:Y:S05]  /*df60*/  BRA `(.L_x_344) ;  /* 0x0000000000047947 */ /* 0x000fea0003800000 */
.L_x_345:
[----:B------:R1:W2:Y:S02]  /*df70*/  MUFU.RCP R99, R101 ;  /* 0x0000006500637308 */ /* 0x0002a40000001000 */
.L_x_344:
[----:B------:R-:W-:Y:S05]  /*df80*/  BSYNC.RECONVERGENT B0 ;  /* 0x0000000000007941 */ /* 0x000fea0003800200 */
.L_x_342:
[----:B------:R-:W-:Y:S01]  /*df90*/  HFMA2 R103, -RZ, RZ, 0, 0 ;  /* 0x00000000ff677431 */ /* 0x000fe200000001ff */
[----:B--2---:R-:W-:-:S03]  /*dfa0*/  MOV R64, R99 ;  /* 0x0000006300407202 */ /* 0x004fc60000000f00 */
[----:B-1----:R-:W-:Y:S05]  /*dfb0*/  RET.REL.NODEC R102 `(_ZN7cutlass13device_kernelINS_4gemm6kernel13GemmUniversalIN4cute5tupleIJiiiiEEENS1_10collective13CollectiveMmaINS1_35MainloopSm100TmaUmmaWarpSpecializedILi3ELi2ELi2ENS5_IJNS4_1CILi1EEESB_SB_EEEEENS5_IJNSA_ILi128EEENSA_ILi256EEENSA_ILi64EEEEEENS_6half_tENS5_IJlSB_lEEESI_SJ_NS4_8TiledMMAINS4_8MMA_AtomIJNS4_20SM100_MMA_F16BF16_SSISI_SI_fLi128ELi256ELNS4_4UMMA5MajorE0ELSO_0ELNSN_7ScaleInE0ELSP_0EEEEEENS4_6LayoutISC_NS5_IJNSA_ILi0EEEST_ST_EEEEENS5_IJNS4_10UnderscoreESW_SW_EEEEENS4_13SM90_TMA_LOADENS4_14ComposedLayoutINS4_7SwizzleILi3ELi4ELi3EEENS4_18smem_ptr_flag_bitsILi16EEENSS_INS5_IJNSA_ILi8EEESG_EEENS5_IJSG_SB_EEEEEEEvNS4_8identityESZ_S19_vS1A_EENS_8epilogue10collective18CollectiveEpilogueINS1C_23Sm100TmaWarpSpecializedILi4ELi2ELi64ELb1ELb0EEEJSH_NS5_IJNSS_ISE_SB_EENSS_ISG_SB_EEEEESI_SJ_SI_SJ_NS1C_6fusion15FusionCallbacksIS1G_NS1K_13LinCombEltActINS1C_6thread7SigmoidESI_fSI_fLNS_15FloatRoundStyleE2EEESH_S1J_JEEENS4_5SM1004TMEM4LOAD26SM100_TMEM_LOAD_32dp32b64xESZ_S19_NS4_39AutoVectorizingCopyWithAssumedAlignmentILi128EEENS4_14SM90_TMA_STOREES19_S1X_S1X_EEEvvEEEEvNT_6ParamsE) ;  /* 0xffffff2066107950 */ /* 0x002fea0003c3ffff */
.L_x_346:
[----:B------:R-:W-:-:S00]  /*dfc0*/  BRA `(.L_x_346) ;  /* 0xfffffffc00fc7947 */ /* 0x000fc0000383ffff */
[----:B------:R-:W-:-:S00]  /*dfd0*/  NOP ;  /* 0x0000000000007918 */ /* 0x000fc00000000000 */
        /* <DEDUP_REMOVED lines=10> */
.L_x_347:


//--------------------- .nv.global.init           --------------------------
	.section	.nv.global.init,"aw",@progbits
.nv.global.init:
	.type		$str$27,@object
	.size		$str$27,($str$28 - $str$27)
$str$27:
        /*0000*/ 	.byte	0x28, 0x61, 0x64, 0x64, 0x72, 0x65, 0x73, 0x73, 0x20, 0x26, 0x20, 0x6d, 0x61, 0x73, 0x6b, 0x29
        /*0010*/ 	.byte	0x20, 0x3d, 0x3d, 0x20, 0x30, 0x00
	.type		$str$28,@object
	.size		$str$28,($str$26 - $str$28)
$str$28:
        /*0016*/ 	.byte	0x2f, 0x74, 0x6d, 0x70, 0x2f, 0x63, 0x75, 0x74, 0x6c, 0x61, 0x73, 0x73, 0x5f, 0x73, 0x77, 0x65
        /*0026*/ 	.byte	0x65, 0x70, 0x5f, 0x73, 0x72, 0x63, 0x2f, 0x69, 0x6e, 0x63, 0x6c, 0x75, 0x64, 0x65, 0x2f, 0x63
        /*0036*/ 	.byte	0x75, 0x74, 0x65, 0x2f, 0x70, 0x6f, 0x69, 0x6e, 0x74, 0x65, 0x72, 0x5f, 0x66, 0x6c, 0x61, 0x67
        /*0046*/ 	.byte	0x67, 0x65, 0x64, 0x2e, 0x68, 0x70, 0x70, 0x00
	.type		$str$26,@object
	.size		$str$26,($str$25 - $str$26)
$str$26:
        /*004e*/ 	.byte	0x2f, 0x74, 0x6d, 0x70, 0x2f, 0x63, 0x75, 0x74, 0x6c, 0x61, 0x73, 0x73, 0x5f, 0x73, 0x77, 0x65
        /*005e*/ 	.byte	0x65, 0x70, 0x5f, 0x73, 0x72, 0x63, 0x2f, 0x69, 0x6e, 0x63, 0x6c, 0x75, 0x64, 0x65, 0x2f, 0x63
        /*006e*/ 	.byte	0x75, 0x74, 0x65, 0x2f, 0x61, 0x74, 0x6f, 0x6d, 0x2f, 0x63, 0x6f, 0x70, 0x79, 0x5f, 0x74, 0x72
        /*007e*/ 	.byte	0x61, 0x69, 0x74, 0x73, 0x5f, 0x73, 0x6d, 0x31, 0x30, 0x30, 0x2e, 0x68, 0x70, 0x70, 0x00
	.type		$str$25,@object
	.size		$str$25,(__unnamed_1 - $str$25)
$str$25:
        /*008d*/ 	.byte	0x28, 0x28, 0x75, 0x69, 0x6e, 0x74, 0x33, 0x32, 0x5f, 0x74, 0x28, 0x74, 0x68, 0x72, 0x65, 0x61
        /*009d*/ 	.byte	0x64, 0x49, 0x64, 0x78, 0x2e, 0x78, 0x29, 0x20, 0x2f, 0x20, 0x33, 0x32, 0x29, 0x20, 0x25, 0x20
        /*00ad*/ 	.byte	0x34, 0x29, 0x20, 0x3d, 0x3d, 0x20, 0x28, 0x28, 0x28, 0x74, 0x6d, 0x65, 0x6d, 0x5f, 0x61, 0x64
        /*00bd*/ 	.byte	0x64, 0x72, 0x20, 0x3e, 0x3e, 0x20, 0x31, 0x36, 0x29, 0x20, 0x2f, 0x20, 0x33, 0x32, 0x29, 0x20
        /*00cd*/ 	.byte	0x25, 0x20, 0x34, 0x29, 0x00
	.type		__unnamed_1,@object
	.size		__unnamed_1,(__unnamed_2 - __unnamed_1)
__unnamed_1:
        /*00d2*/ 	.byte	0x61, 0x75, 0x74, 0x6f, 0x20, 0x63, 0x75, 0x74, 0x65, 0x3a, 0x3a, 0x61, 0x73, 0x5f, 0x70, 0x6f
        /* <DEDUP_REMOVED lines=24> */
        /*0262*/ 	.byte	0x3e, 0x3e, 0x3e, 0x3e, 0x5d, 0x00
	.type		__unnamed_2,@object
	.size		__unnamed_2,(.L_2 - __unnamed_2)
__unnamed_2:
        /* <DEDUP_REMOVED lines=43> */
        /*0518*/ 	.byte	0x74, 0x65, 0x3a, 0x3a, 0x43, 0x3c, 0x30, 0x3e, 0x3e, 0x3e, 0x3e, 0x5d, 0x00
.L_2:


//--------------------- .nv.shared._ZN7cutlass13device_kernelINS_4gemm6kernel13GemmUniversalIN4cute5tupleIJiiiiEEENS1_10collective13CollectiveMmaINS1_35MainloopSm100TmaUmmaWarpSpecializedILi3ELi2ELi2ENS5_IJNS4_1CILi1EEESB_SB_EEEEENS5_IJNSA_ILi128EEENSA_ILi256EEENSA_ILi64EEEEEENS_6half_tENS5_IJlSB_lEEESI_SJ_NS4_8TiledMMAINS4_8MMA_AtomIJNS4_20SM100_MMA_F16BF16_SSISI_SI_fLi128ELi256ELNS4_4UMMA5MajorE0ELSO_0ELNSN_7ScaleInE0ELSP_0EEEEEENS4_6LayoutISC_NS5_IJNSA_ILi0EEEST_ST_EEEEENS5_IJNS4_10UnderscoreESW_SW_EEEEENS4_13SM90_TMA_LOADENS4_14ComposedLayoutINS4_7SwizzleILi3ELi4ELi3EEENS4_18smem_ptr_flag_bitsILi16EEENSS_INS5_IJNSA_ILi8EEESG_EEENS5_IJSG_SB_EEEEEEEvNS4_8identityESZ_S19_vS1A_EENS_8epilogue10collective18CollectiveEpilogueINS1C_23Sm100TmaWarpSpecializedILi4ELi2ELi64ELb1ELb0EEEJSH_NS5_IJNSS_ISE_SB_EENSS_ISG_SB_EEEEESI_SJ_SI_SJ_NS1C_6fusion15FusionCallbacksIS1G_NS1K_13LinCombEltActINS1C_6thread7SigmoidESI_fSI_fLNS_15FloatRoundStyleE2EEESH_S1J_JEEENS4_5SM1004TMEM4LOAD26SM100_TMEM_LOAD_32dp32b64xESZ_S19_NS4_39AutoVectorizingCopyWithAssumedAlignmentILi128EEENS4_14SM90_TMA_STOREES19_S1X_S1X_EEEvvEEEEvNT_6ParamsE --------------------------
	.section	.nv.shared._ZN7cutlass13device_kernelINS_4gemm6kernel13GemmUniversalIN4cute5tupleIJiiiiEEENS1_10collective13CollectiveMmaINS1_35MainloopSm100TmaUmmaWarpSpecializedILi3ELi2ELi2ENS5_IJNS4_1CILi1EEESB_SB_EEEEENS5_IJNSA_ILi128EEENSA_ILi256EEENSA_ILi64EEEEEENS_6half_tENS5_IJlSB_lEEESI_SJ_NS4_8TiledMMAINS4_8MMA_AtomIJNS4_20SM100_MMA_F16BF16_SSISI_SI_fLi128ELi256ELNS4_4UMMA5MajorE0ELSO_0ELNSN_7ScaleInE0ELSP_0EEEEEENS4_6LayoutISC_NS5_IJNSA_ILi0EEEST_ST_EEEEENS5_IJNS4_10UnderscoreESW_SW_EEEEENS4_13SM90_TMA_LOADENS4_14ComposedLayoutINS4_7SwizzleILi3ELi4ELi3EEENS4_18smem_ptr_flag_bitsILi16EEENSS_INS5_IJNSA_ILi8EEESG_EEENS5_IJSG_SB_EEEEEEEvNS4_8identityESZ_S19_vS1A_EENS_8epilogue10collective18CollectiveEpilogueINS1C_23Sm100TmaWarpSpecializedILi4ELi2ELi64ELb1ELb0EEEJSH_NS5_IJNSS_ISE_SB_EENSS_ISG_SB_EEEEESI_SJ_SI_SJ_NS1C_6fusion15FusionCallbacksIS1G_NS1K_13LinCombEltActINS1C_6thread7SigmoidESI_fSI_fLNS_15FloatRoundStyleE2EEESH_S1J_JEEENS4_5SM1004TMEM4LOAD26SM100_TMEM_LOAD_32dp32b64xESZ_S19_NS4_39AutoVectorizingCopyWithAssumedAlignmentILi128EEENS4_14SM90_TMA_STOREES19_S1X_S1X_EEEvvEEEEvNT_6ParamsE,"aw",@nobits
	.sectionflags	@""
	.align	16
	.zero		1024


//--------------------- .nv.shared.reserved.0     --------------------------
	.section	.nv.shared.reserved.0,"aw",@nobits
	.weak		__nv_reservedSMEM_offset_0_alias
	.size		__nv_reservedSMEM_offset_0_alias, 0, 64
	.other		__nv_reservedSMEM_offset_0_alias,@"STO_CUDA_RESERVED_SHARED STV_DEFAULT"
__nv_reservedSMEM_offset_0_alias:
	.zero		0
.nv.shared.reserved.0:
	.zero		64
	.weak		__nv_reservedSMEM_tcgen05_partition
	.type		__nv_reservedSMEM_tcgen05_partition,@object
	.size		__nv_reservedSMEM_tcgen05_partition,(.L_0 - __nv_reservedSMEM_tcgen05_partition)
__nv_reservedSMEM_tcgen05_partition:
	.zero		32
.L_0:


//--------------------- .nv.global                --------------------------
	.section	.nv.global,"aw",@nobits
.nv.global:
	.type		_ZN39_INTERNAL_f70da295_4_k_cu_16c7eeb8_26864cute1_E,@object
	.size		_ZN39_INTERNAL_f70da295_4_k_cu_16c7eeb8_26864cute1_E,(_ZN39_INTERNAL_f70da295_4_k_cu_16c7eeb8_26864cuda3std3__45__cpo6cbeginE - _ZN39_INTERNAL_f70da295_4_k_cu_16c7eeb8_26864cute1_E)
_ZN39_INTERNAL_f70da295_4_k_cu_16c7eeb8_26864cute1_E:
	.zero		1
	.type		_ZN39_INTERNAL_f70da295_4_k_cu_16c7eeb8_26864cuda3std3__45__cpo6cbeginE,@object
	.size		_ZN39_INTERNAL_f70da295_4_k_cu_16c7eeb8_26864cuda3std3__45__cpo6cbeginE,(_ZN39_INTERNAL_f70da295_4_k_cu_16c7eeb8_26864cuda3std3__48in_placeE - _ZN39_INTERNAL_f70da295_4_k_cu_16c7eeb8_26864cuda3std3__45__cpo6cbeginE)
_ZN39_INTERNAL_f70da295_4_k_cu_16c7eeb8_26864cuda3std3__45__cpo6cbeginE:
	.zero		1
	.type		_ZN39_INTERNAL_f70da295_4_k_cu_16c7eeb8_26864cuda3std3__48in_placeE,@object
	.size		_ZN39_INTERNAL_f70da295_4_k_cu_16c7eeb8_26864cuda3std3__48in_placeE,(_ZN39_INTERNAL_f70da295_4_k_cu_16c7eeb8_26864cuda3std6ranges3__45__cpo9iter_moveE - _ZN39_INTERNAL_f70da295_4_k_cu_16c7eeb8_26864cuda3std3__48in_placeE)
_ZN39_INTERNAL_f70da295_4_k_cu_16c7eeb8_26864cuda3std3__48in_placeE:
	.zero		1
	.type		_ZN39_INTERNAL_f70da295_4_k_cu_16c7eeb8_26864cuda3std6ranges3__45__cpo9iter_moveE,@object
	.size		_ZN39_INTERNAL_f70da295_4_k_cu_16c7eeb8_26864cuda3std6ranges3__45__cpo9iter_moveE,(_ZN39_INTERNAL_f70da295_4_k_cu_16c7eeb8_26864cuda3std3__45__cpo5beginE - _ZN39_INTERNAL_f70da295_4_k_cu_16c7eeb8_26864cuda3std6ranges3__45__cpo9iter_moveE)
_ZN39_INTERNAL_f70da295_4_k_cu_16c7eeb8_26864cuda3std6ranges3__45__cpo9iter_moveE:
	.zero		1
	.type		_ZN39_INTERNAL_f70da295_4_k_cu_16c7eeb8_26864cuda3std3__45__cpo5beginE,@object
	.size		_ZN39_INTERNAL_f70da295_4_k_cu_16c7eeb8_26864cuda3std3__45__cpo5beginE,(_ZN39_INTERNAL_f70da295_4_k_cu_16c7eeb8_26864cuda3std3__441_GLOBAL__N__f70da295_4_k_cu_16c7eeb8_26866ignoreE - _ZN39_INTERNAL_f70da295_4_k_cu_16c7eeb8_26864cuda3std3__45__cpo5beginE)
_ZN39_INTERNAL_f70da295_4_k_cu_16c7eeb8_26864cuda3std3__45__cpo5beginE:
	.zero		1
	.type		_ZN39_INTERNAL_f70da295_4_k_cu_16c7eeb8_26864cuda3std3__441_GLOBAL__N__f70da295_4_k_cu_16c7eeb8_26866ignoreE,@object
	.size		_ZN39_INTERNAL_f70da295_4_k_cu_16c7eeb8_26864cuda3std3__441_GLOBAL__N__f70da295_4_k_cu_16c7eeb8_26866ignoreE,(_ZN39_INTERNAL_f70da295_4_k_cu_16c7eeb8_26864cute7productE - _ZN39_INTERNAL_f70da295_4_k_cu_16c7eeb8_26864cuda3std3__441_GLOBAL__N__f70da295_4_k_cu_16c7eeb8_26866ignoreE)
_ZN39_INTERNAL_f70da295_4_k_cu_16c7eeb8_26864cuda3std3__441_GLOBAL__N__f70da295_4_k_cu_16c7eeb8_26866ignoreE:
	.zero		1
	.type		_ZN39_INTERNAL_f70da295_4_k_cu_16c7eeb8_26864cute7productE,@object
	.size		_ZN39_INTERNAL_f70da295_4_k_cu_16c7eeb8_26864cute7productE,(_ZN39_INTERNAL_f70da295_4_k_cu_16c7eeb8_26864cuda3std3__45__cpo3endE - _ZN39_INTERNAL_f70da295_4_k_cu_16c7eeb8_26864cute7productE)
_ZN39_INTERNAL_f70da295_4_k_cu_16c7eeb8_26864cute7productE:
	.zero		1
	.type		_ZN39_INTERNAL_f70da295_4_k_cu_16c7eeb8_26864cuda3std3__45__cpo3endE,@object
	.size		_ZN39_INTERNAL_f70da295_4_k_cu_16c7eeb8_26864cuda3std3__45__cpo3endE,(_ZN39_INTERNAL_f70da295_4_k_cu_16c7eeb8_26864cuda3std3__419piecewise_constructE - _ZN39_INTERNAL_f70da295_4_k_cu_16c7eeb8_26864cuda3std3__45__cpo3endE)
_ZN39_INTERNAL_f70da295_4_k_cu_16c7eeb8_26864cuda3std3__45__cpo3endE:
	.zero		1
	.type		_ZN39_INTERNAL_f70da295_4_k_cu_16c7eeb8_26864cuda3std3__419piecewise_constructE,@object
	.size		_ZN39_INTERNAL_f70da295_4_k_cu_16c7eeb8_26864cuda3std3__419piecewise_constructE,(_ZN39_INTERNAL_f70da295_4_k_cu_16c7eeb8_26864cuda3std3__45__cpo4cendE - _ZN39_INTERNAL_f70da295_4_k_cu_16c7eeb8_26864cuda3std3__419piecewise_constructE)
_ZN39_INTERNAL_f70da295_4_k_cu_16c7eeb8_26864cuda3std3__419piecewise_constructE:
	.zero		1
	.type		_ZN39_INTERNAL_f70da295_4_k_cu_16c7eeb8_26864cuda3std3__45__cpo4cendE,@object
	.size		_ZN39_INTERNAL_f70da295_4_k_cu_16c7eeb8_26864cuda3std3__45__cpo4cendE,(_ZN39_INTERNAL_f70da295_4_k_cu_16c7eeb8_26864cuda3std6ranges3__45__cpo4swapE - _ZN39_INTERNAL_f70da295_4_k_cu_16c7eeb8_26864cuda3std3__45__cpo4cendE)
_ZN39_INTERNAL_f70da295_4_k_cu_16c7eeb8_26864cuda3std3__45__cpo4cendE:
	.zero		1
	.type		_ZN39_INTERNAL_f70da295_4_k_cu_16c7eeb8_26864cuda3std6ranges3__45__cpo4swapE,@object
	.size		_ZN39_INTERNAL_f70da295_4_k_cu_16c7eeb8_26864cuda3std6ranges3__45__cpo4swapE,(.L_10 - _ZN39_INTERNAL_f70da295_4_k_cu_16c7eeb8_26864cuda3std6ranges3__45__cpo4swapE)
_ZN39_INTERNAL_f70da295_4_k_cu_16c7eeb8_26864cuda3std6ranges3__45__cpo4swapE:
	.zero		1
.L_10:


//--------------------- .nv.constant0._ZN7cutlass13device_kernelINS_4gemm6kernel13GemmUniversalIN4cute5tupleIJiiiiEEENS1_10collective13CollectiveMmaINS1_35MainloopSm100TmaUmmaWarpSpecializedILi3ELi2ELi2ENS5_IJNS4_1CILi1EEESB_SB_EEEEENS5_IJNSA_ILi128EEENSA_ILi256EEENSA_ILi64EEEEEENS_6half_tENS5_IJlSB_lEEESI_SJ_NS4_8TiledMMAINS4_8MMA_AtomIJNS4_20SM100_MMA_F16BF16_SSISI_SI_fLi128ELi256ELNS4_4UMMA5MajorE0ELSO_0ELNSN_7ScaleInE0ELSP_0EEEEEENS4_6LayoutISC_NS5_IJNSA_ILi0EEEST_ST_EEEEENS5_IJNS4_10UnderscoreESW_SW_EEEEENS4_13SM90_TMA_LOADENS4_14ComposedLayoutINS4_7SwizzleILi3ELi4ELi3EEENS4_18smem_ptr_flag_bitsILi16EEENSS_INS5_IJNSA_ILi8EEESG_EEENS5_IJSG_SB_EEEEEEEvNS4_8identityESZ_S19_vS1A_EENS_8epilogue10collective18CollectiveEpilogueINS1C_23Sm100TmaWarpSpecializedILi4ELi2ELi64ELb1ELb0EEEJSH_NS5_IJNSS_ISE_SB_EENSS_ISG_SB_EEEEESI_SJ_SI_SJ_NS1C_6fusion15FusionCallbacksIS1G_NS1K_13LinCombEltActINS1C_6thread7SigmoidESI_fSI_fLNS_15FloatRoundStyleE2EEESH_S1J_JEEENS4_5SM1004TMEM4LOAD26SM100_TMEM_LOAD_32dp32b64xESZ_S19_NS4_39AutoVectorizingCopyWithAssumedAlignmentILi128EEENS4_14SM90_TMA_STOREES19_S1X_S1X_EEEvvEEEEvNT_6ParamsE --------------------------
	.section	.nv.constant0._ZN7cutlass13device_kernelINS_4gemm6kernel13GemmUniversalIN4cute5tupleIJiiiiEEENS1_10collective13CollectiveMmaINS1_35MainloopSm100TmaUmmaWarpSpecializedILi3ELi2ELi2ENS5_IJNS4_1CILi1EEESB_SB_EEEEENS5_IJNSA_ILi128EEENSA_ILi256EEENSA_ILi64EEEEEENS_6half_tENS5_IJlSB_lEEESI_SJ_NS4_8TiledMMAINS4_8MMA_AtomIJNS4_20SM100_MMA_F16BF16_SSISI_SI_fLi128ELi256ELNS4_4UMMA5MajorE0ELSO_0ELNSN_7ScaleInE0ELSP_0EEEEEENS4_6LayoutISC_NS5_IJNSA_ILi0EEEST_ST_EEEEENS5_IJNS4_10UnderscoreESW_SW_EEEEENS4_13SM90_TMA_LOADENS4_14ComposedLayoutINS4_7SwizzleILi3ELi4ELi3EEENS4_18smem_ptr_flag_bitsILi16EEENSS_INS5_IJNSA_ILi8EEESG_EEENS5_IJSG_SB_EEEEEEEvNS4_8identityESZ_S19_vS1A_EENS_8epilogue10collective18CollectiveEpilogueINS1C_23Sm100TmaWarpSpecializedILi4ELi2ELi64ELb1ELb0EEEJSH_NS5_IJNSS_ISE_SB_EENSS_ISG_SB_EEEEESI_SJ_SI_SJ_NS1C_6fusion15FusionCallbacksIS1G_NS1K_13LinCombEltActINS1C_6thread7SigmoidESI_fSI_fLNS_15FloatRoundStyleE2EEESH_S1J_JEEENS4_5SM1004TMEM4LOAD26SM100_TMEM_LOAD_32dp32b64xESZ_S19_NS4_39AutoVectorizingCopyWithAssumedAlignmentILi128EEENS4_14SM90_TMA_STOREES19_S1X_S1X_EEEvvEEEEvNT_6ParamsE,"a",@progbits
	.sectionflags	@""
	.align	4
.nv.constant0._ZN7cutlass13device_kernelINS_4gemm6kernel13GemmUniversalIN4cute5tupleIJiiiiEEENS1_10collective13CollectiveMmaINS1_35MainloopSm100TmaUmmaWarpSpecializedILi3ELi2ELi2ENS5_IJNS4_1CILi1EEESB_SB_EEEEENS5_IJNSA_ILi128EEENSA_ILi256EEENSA_ILi64EEEEEENS_6half_tENS5_IJlSB_lEEESI_SJ_NS4_8TiledMMAINS4_8MMA_AtomIJNS4_20SM100_MMA_F16BF16_SSISI_SI_fLi128ELi256ELNS4_4UMMA5MajorE0ELSO_0ELNSN_7ScaleInE0ELSP_0EEEEEENS4_6LayoutISC_NS5_IJNSA_ILi0EEEST_ST_EEEEENS5_IJNS4_10UnderscoreESW_SW_EEEEENS4_13SM90_TMA_LOADENS4_14ComposedLayoutINS4_7SwizzleILi3ELi4ELi3EEENS4_18smem_ptr_flag_bitsILi16EEENSS_INS5_IJNSA_ILi8EEESG_EEENS5_IJSG_SB_EEEEEEEvNS4_8identityESZ_S19_vS1A_EENS_8epilogue10collective18CollectiveEpilogueINS1C_23Sm100TmaWarpSpecializedILi4ELi2ELi64ELb1ELb0EEEJSH_NS5_IJNSS_ISE_SB_EENSS_ISG_SB_EEEEESI_SJ_SI_SJ_NS1C_6fusion15FusionCallbacksIS1G_NS1K_13LinCombEltActINS1C_6thread7SigmoidESI_fSI_fLNS_15FloatRoundStyleE2EEESH_S1J_JEEENS4_5SM1004TMEM4LOAD26SM100_TMEM_LOAD_32dp32b64xESZ_S19_NS4_39AutoVectorizingCopyWithAssumedAlignmentILi128EEENS4_14SM90_TMA_STOREES19_S1X_S1X_EEEvvEEEEvNT_6ParamsE:
	.zero		2944


//--------------------- SYMBOLS --------------------------

	.type		.nv.reservedSmem.offset0,@object
	.size		.nv.reservedSmem.offset0,0x4
	.type		.nv.reservedSmem.cap,@object
	.size		.nv.reservedSmem.cap,0x4
	.type		__assertfail,@function
